	.target	sm_100a

	.elftype	@"ET_EXEC"


//--------------------- .note.nv.tkinfo           --------------------------
	.section	.note.nv.tkinfo,"",@"SHT_NOTE"
	.sectionflags	@"SHF_NOTE_NV_TKINFO"
	.tkinfo
        /*0018*/ 	.word	0x00000002
        /*0030*/ 	.string	""
        /*0030*/ 	.string	"ptxas"
        /*0030*/ 	.string	"Cuda compilation tools, release 13.0, V13.0.88"
        /*0030*/ 	.string	"Build cuda_13.0.r13.0/compiler.36424714_0"
        /*0030*/ 	.string	"-arch sm_100a -m 64 "



//--------------------- .note.nv.cuinfo           --------------------------
	.section	.note.nv.cuinfo,"",@"SHT_NOTE"
	.sectionflags	@"SHF_NOTE_NV_CUINFO"
        /*0018*/ 	.short	0x0002
        /*001a*/ 	.short	0x0064
        /*001c*/ 	.short	0x0082
	.zero		2


//--------------------- .nv.info                  --------------------------
	.section	.nv.info,"",@"SHT_CUDA_INFO"
	.align	4


	//----- nvinfo : EIATTR_REGCOUNT
	.align		4
        /*0000*/ 	.byte	0x04, 0x2f
        /*0002*/ 	.short	(.L_19 - .L_18)
	.align		4
.L_18:
        /*0004*/ 	.word	index@(_ZN7cutlass13device_kernelINS_4gemm6kernel13GemmUniversalIN4cute5tupleIJiiiiEEENS1_10collective13CollectiveMmaINS1_35MainloopSm100TmaUmmaWarpSpecializedILi8ELi2ELi4ENS5_IJNS4_1CILi4EEESB_NSA_ILi1EEEEEEEENS5_IJNSA_ILi128EEENSA_ILi256EEENSA_ILi64EEEEEENS_10bfloat16_tENS5_IJlSC_lEEESJ_SK_NS4_8TiledMMAINS4_8MMA_AtomIJNS4_26SM100_MMA_F16BF16_2x1SM_SSISJ_SJ_fLi128ELi256ELNS4_4UMMA5MajorE0ELSP_0ELNSO_7ScaleInE0ELSQ_0EEEEEENS4_6LayoutINS5_IJSC_SC_SC_EEENS5_IJNSA_ILi0EEESV_SV_EEEEENS5_IJNS4_10UnderscoreESY_SY_EEEEENS4_28SM100_TMA_2SM_LOAD_MULTICASTENS4_14ComposedLayoutINS4_7SwizzleILi3ELi4ELi3EEENS4_18smem_ptr_flag_bitsILi16EEENST_INS5_IJNSA_ILi8EEESH_EEENS5_IJSH_SC_EEEEEEEvNS4_8identityES11_S1B_vS1C_EENS_8epilogue10collective18CollectiveEpilogueINS1E_23Sm100TmaWarpSpecializedILi4ELi2ELi32ELb1ELb0EEEJNS5_IJSH_SG_SH_EEENS5_IJNST_ISH_SC_EENST_INS5_IJNSA_ILi32EEENSA_ILi2EEEEEENS5_IJSC_SF_EEEEEEEESJ_SK_SJ_SK_NS1E_6fusion15FusionCallbacksIS1I_NS1R_17LinearCombinationISJ_fSJ_fLNS_15FloatRoundStyleE2EEES1J_S1Q_JEEENS4_5SM1004TMEM4LOAD26SM100_TMEM_LOAD_32dp32b32xENS4_13SM90_TMA_LOADENS12_INS13_ILi2ELi4ELi3EEES16_NST_INS5_IJS17_S1L_EEENS5_IJS1L_SC_EEEEEEENS4_39AutoVectorizingCopyWithAssumedAlignmentILi128EEENS4_14SM90_TMA_STOREES26_S28_S28_EEEvvEEEEvNT_6ParamsE)
        /*0008*/ 	.word	0x0000007a


	//----- nvinfo : EIATTR_FRAME_SIZE
	.align		4
.L_19:
        /*000c*/ 	.byte	0x04, 0x11
        /*000e*/ 	.short	(.L_21 - .L_20)
	.align		4
.L_20:
        /*0010*/ 	.word	index@($__internal_2_$__cuda_sm10x_tcgen05_guardrail_trap_unallocated_columns_being_dealloced)
        /*0014*/ 	.word	0x00000000


	//----- nvinfo : EIATTR_FRAME_SIZE
	.align		4
.L_21:
        /*0018*/ 	.byte	0x04, 0x11
        /*001a*/ 	.short	(.L_23 - .L_22)
	.align		4
.L_22:
        /*001c*/ 	.word	index@($__internal_1_$__cuda_sm10x_tcgen05_guardrail_trap_phase_invalid_during_alloc)
        /*0020*/ 	.word	0x00000000


	//----- nvinfo : EIATTR_FRAME_SIZE
	.align		4
.L_23:
        /*0024*/ 	.byte	0x04, 0x11
        /*0026*/ 	.short	(.L_25 - .L_24)
	.align		4
.L_24:
        /*0028*/ 	.word	index@($__internal_0_$__cuda_sm10x_tcgen05_guardrail_trap_col_being_dealloced_not_returned_by_alloc)
        /*002c*/ 	.word	0x00000000


	//----- nvinfo : EIATTR_FRAME_SIZE
	.align		4
.L_25:
        /*0030*/ 	.byte	0x04, 0x11
        /*0032*/ 	.short	(.L_27 - .L_26)
	.align		4
.L_26:
        /*0034*/ 	.word	index@(_ZN7cutlass13device_kernelINS_4gemm6kernel13GemmUniversalIN4cute5tupleIJiiiiEEENS1_10collective13CollectiveMmaINS1_35MainloopSm100TmaUmmaWarpSpecializedILi8ELi2ELi4ENS5_IJNS4_1CILi4EEESB_NSA_ILi1EEEEEEEENS5_IJNSA_ILi128EEENSA_ILi256EEENSA_ILi64EEEEEENS_10bfloat16_tENS5_IJlSC_lEEESJ_SK_NS4_8TiledMMAINS4_8MMA_AtomIJNS4_26SM100_MMA_F16BF16_2x1SM_SSISJ_SJ_fLi128ELi256ELNS4_4UMMA5MajorE0ELSP_0ELNSO_7ScaleInE0ELSQ_0EEEEEENS4_6LayoutINS5_IJSC_SC_SC_EEENS5_IJNSA_ILi0EEESV_SV_EEEEENS5_IJNS4_10UnderscoreESY_SY_EEEEENS4_28SM100_TMA_2SM_LOAD_MULTICASTENS4_14ComposedLayoutINS4_7SwizzleILi3ELi4ELi3EEENS4_18smem_ptr_flag_bitsILi16EEENST_INS5_IJNSA_ILi8EEESH_EEENS5_IJSH_SC_EEEEEEEvNS4_8identityES11_S1B_vS1C_EENS_8epilogue10collective18CollectiveEpilogueINS1E_23Sm100TmaWarpSpecializedILi4ELi2ELi32ELb1ELb0EEEJNS5_IJSH_SG_SH_EEENS5_IJNST_ISH_SC_EENST_INS5_IJNSA_ILi32EEENSA_ILi2EEEEEENS5_IJSC_SF_EEEEEEEESJ_SK_SJ_SK_NS1E_6fusion15FusionCallbacksIS1I_NS1R_17LinearCombinationISJ_fSJ_fLNS_15FloatRoundStyleE2EEES1J_S1Q_JEEENS4_5SM1004TMEM4LOAD26SM100_TMEM_LOAD_32dp32b32xENS4_13SM90_TMA_LOADENS12_INS13_ILi2ELi4ELi3EEES16_NST_INS5_IJS17_S1L_EEENS5_IJS1L_SC_EEEEEEENS4_39AutoVectorizingCopyWithAssumedAlignmentILi128EEENS4_14SM90_TMA_STOREES26_S28_S28_EEEvvEEEEvNT_6ParamsE)
        /*0038*/ 	.word	0x00000000


	//----- nvinfo : EIATTR_MIN_STACK_SIZE
	.align		4
.L_27:
        /*003c*/ 	.byte	0x04, 0x12
        /*003e*/ 	.short	(.L_29 - .L_28)
	.align		4
.L_28:
        /*0040*/ 	.word	index@(_ZN7cutlass13device_kernelINS_4gemm6kernel13GemmUniversalIN4cute5tupleIJiiiiEEENS1_10collective13CollectiveMmaINS1_35MainloopSm100TmaUmmaWarpSpecializedILi8ELi2ELi4ENS5_IJNS4_1CILi4EEESB_NSA_ILi1EEEEEEEENS5_IJNSA_ILi128EEENSA_ILi256EEENSA_ILi64EEEEEENS_10bfloat16_tENS5_IJlSC_lEEESJ_SK_NS4_8TiledMMAINS4_8MMA_AtomIJNS4_26SM100_MMA_F16BF16_2x1SM_SSISJ_SJ_fLi128ELi256ELNS4_4UMMA5MajorE0ELSP_0ELNSO_7ScaleInE0ELSQ_0EEEEEENS4_6LayoutINS5_IJSC_SC_SC_EEENS5_IJNSA_ILi0EEESV_SV_EEEEENS5_IJNS4_10UnderscoreESY_SY_EEEEENS4_28SM100_TMA_2SM_LOAD_MULTICASTENS4_14ComposedLayoutINS4_7SwizzleILi3ELi4ELi3EEENS4_18smem_ptr_flag_bitsILi16EEENST_INS5_IJNSA_ILi8EEESH_EEENS5_IJSH_SC_EEEEEEEvNS4_8identityES11_S1B_vS1C_EENS_8epilogue10collective18CollectiveEpilogueINS1E_23Sm100TmaWarpSpecializedILi4ELi2ELi32ELb1ELb0EEEJNS5_IJSH_SG_SH_EEENS5_IJNST_ISH_SC_EENST_INS5_IJNSA_ILi32EEENSA_ILi2EEEEEENS5_IJSC_SF_EEEEEEEESJ_SK_SJ_SK_NS1E_6fusion15FusionCallbacksIS1I_NS1R_17LinearCombinationISJ_fSJ_fLNS_15FloatRoundStyleE2EEES1J_S1Q_JEEENS4_5SM1004TMEM4LOAD26SM100_TMEM_LOAD_32dp32b32xENS4_13SM90_TMA_LOADENS12_INS13_ILi2ELi4ELi3EEES16_NST_INS5_IJS17_S1L_EEENS5_IJS1L_SC_EEEEEEENS4_39AutoVectorizingCopyWithAssumedAlignmentILi128EEENS4_14SM90_TMA_STOREES26_S28_S28_EEEvvEEEEvNT_6ParamsE)
        /*0044*/ 	.word	0x00000000
.L_29:


//--------------------- .nv.compat                --------------------------
	.section	.nv.compat,"",@"SHT_CUDA_COMPAT_INFO"
	.align	4
        /*0000*/ 	.byte	0x02, 0x09, 0x01, 0x00, 0x02, 0x02, 0x02, 0x00, 0x02, 0x05, 0x05, 0x00, 0x03, 0x07, 0x01, 0x01
        /*0010*/ 	.byte	0x02, 0x03, 0x01, 0x00, 0x02, 0x06, 0x01, 0x00, 0x04, 0x0b, 0x08, 0x00, 0x09, 0x00, 0x00, 0x00
        /*0020*/ 	.byte	0x00, 0x00, 0x00, 0x00


//--------------------- .nv.info._ZN7cutlass13device_kernelINS_4gemm6kernel13GemmUniversalIN4cute5tupleIJiiiiEEENS1_10collective13CollectiveMmaINS1_35MainloopSm100TmaUmmaWarpSpecializedILi8ELi2ELi4ENS5_IJNS4_1CILi4EEESB_NSA_ILi1EEEEEEEENS5_IJNSA_ILi128EEENSA_ILi256EEENSA_ILi64EEEEEENS_10bfloat16_tENS5_IJlSC_lEEESJ_SK_NS4_8TiledMMAINS4_8MMA_AtomIJNS4_26SM100_MMA_F16BF16_2x1SM_SSISJ_SJ_fLi128ELi256ELNS4_4UMMA5MajorE0ELSP_0ELNSO_7ScaleInE0ELSQ_0EEEEEENS4_6LayoutINS5_IJSC_SC_SC_EEENS5_IJNSA_ILi0EEESV_SV_EEEEENS5_IJNS4_10UnderscoreESY_SY_EEEEENS4_28SM100_TMA_2SM_LOAD_MULTICASTENS4_14ComposedLayoutINS4_7SwizzleILi3ELi4ELi3EEENS4_18smem_ptr_flag_bitsILi16EEENST_INS5_IJNSA_ILi8EEESH_EEENS5_IJSH_SC_EEEEEEEvNS4_8identityES11_S1B_vS1C_EENS_8epilogue10collective18CollectiveEpilogueINS1E_23Sm100TmaWarpSpecializedILi4ELi2ELi32ELb1ELb0EEEJNS5_IJSH_SG_SH_EEENS5_IJNST_ISH_SC_EENST_INS5_IJNSA_ILi32EEENSA_ILi2EEEEEENS5_IJSC_SF_EEEEEEEESJ_SK_SJ_SK_NS1E_6fusion15FusionCallbacksIS1I_NS1R_17LinearCombinationISJ_fSJ_fLNS_15FloatRoundStyleE2EEES1J_S1Q_JEEENS4_5SM1004TMEM4LOAD26SM100_TMEM_LOAD_32dp32b32xENS4_13SM90_TMA_LOADENS12_INS13_ILi2ELi4ELi3EEES16_NST_INS5_IJS17_S1L_EEENS5_IJS1L_SC_EEEEEEENS4_39AutoVectorizingCopyWithAssumedAlignmentILi128EEENS4_14SM90_TMA_STOREES26_S28_S28_EEEvvEEEEvNT_6ParamsE --------------------------
	.section	.nv.info._ZN7cutlass13device_kernelINS_4gemm6kernel13GemmUniversalIN4cute5tupleIJiiiiEEENS1_10collective13CollectiveMmaINS1_35MainloopSm100TmaUmmaWarpSpecializedILi8ELi2ELi4ENS5_IJNS4_1CILi4EEESB_NSA_ILi1EEEEEEEENS5_IJNSA_ILi128EEENSA_ILi256EEENSA_ILi64EEEEEENS_10bfloat16_tENS5_IJlSC_lEEESJ_SK_NS4_8TiledMMAINS4_8MMA_AtomIJNS4_26SM100_MMA_F16BF16_2x1SM_SSISJ_SJ_fLi128ELi256ELNS4_4UMMA5MajorE0ELSP_0ELNSO_7ScaleInE0ELSQ_0EEEEEENS4_6LayoutINS5_IJSC_SC_SC_EEENS5_IJNSA_ILi0EEESV_SV_EEEEENS5_IJNS4_10UnderscoreESY_SY_EEEEENS4_28SM100_TMA_2SM_LOAD_MULTICASTENS4_14ComposedLayoutINS4_7SwizzleILi3ELi4ELi3EEENS4_18smem_ptr_flag_bitsILi16EEENST_INS5_IJNSA_ILi8EEESH_EEENS5_IJSH_SC_EEEEEEEvNS4_8identityES11_S1B_vS1C_EENS_8epilogue10collective18CollectiveEpilogueINS1E_23Sm100TmaWarpSpecializedILi4ELi2ELi32ELb1ELb0EEEJNS5_IJSH_SG_SH_EEENS5_IJNST_ISH_SC_EENST_INS5_IJNSA_ILi32EEENSA_ILi2EEEEEENS5_IJSC_SF_EEEEEEEESJ_SK_SJ_SK_NS1E_6fusion15FusionCallbacksIS1I_NS1R_17LinearCombinationISJ_fSJ_fLNS_15FloatRoundStyleE2EEES1J_S1Q_JEEENS4_5SM1004TMEM4LOAD26SM100_TMEM_LOAD_32dp32b32xENS4_13SM90_TMA_LOADENS12_INS13_ILi2ELi4ELi3EEES16_NST_INS5_IJS17_S1L_EEENS5_IJS1L_SC_EEEEEEENS4_39AutoVectorizingCopyWithAssumedAlignmentILi128EEENS4_14SM90_TMA_STOREES26_S28_S28_EEEvvEEEEvNT_6ParamsE,"",@"SHT_CUDA_INFO"
	.sectionflags	@""
	.align	4


	//----- nvinfo : EIATTR_CUDA_API_VERSION
	.align		4
        /*0000*/ 	.byte	0x04, 0x37
        /*0002*/ 	.short	(.L_31 - .L_30)
.L_30:
        /*0004*/ 	.word	0x00000082


	//----- nvinfo : EIATTR_KPARAM_INFO
	.align		4
.L_31:
        /*0008*/ 	.byte	0x04, 0x17
        /*000a*/ 	.short	(.L_33 - .L_32)
.L_32:
        /*000c*/ 	.word	0x00000000
        /*0010*/ 	.short	0x0000
        /*0012*/ 	.short	0x0000
        /*0014*/ 	.byte	0x00, 0xf0, 0x01, 0x20


	//----- nvinfo : EIATTR_AT_ENTRY_FRAGMENTS
	.align		4
.L_33:
        /*0018*/ 	.byte	0x04, 0x4f
        /*001a*/ 	.short	(.L_35 - .L_34)


	//   ....[0]....
.L_34:
        /*001c*/ 	.word	0x00000007


	//----- nvinfo : EIATTR_RESERVED_SMEM_USED
	.align		4
.L_35:
        /*0020*/ 	.byte	0x01, 0x41
	.zero		2


	//----- nvinfo : EIATTR_SPARSE_MMA_MASK
	.align		4
        /*0024*/ 	.byte	0x03, 0x50
        /*0026*/ 	.short	0x0000


	//----- nvinfo : EIATTR_TCGEN05_2CTA_USED
	.align		4
        /*0028*/ 	.byte	0x01, 0x52
	.zero		2


	//----- nvinfo : EIATTR_MAXREG_COUNT
	.align		4
        /*002c*/ 	.byte	0x03, 0x1b
        /*002e*/ 	.short	0x00ff


	//----- nvinfo : EIATTR_NUM_BARRIERS
	.align		4
        /*0030*/ 	.byte	0x02, 0x4c
        /*0032*/ 	.byte	0x07
	.zero		1


	//----- nvinfo : EIATTR_EXTERNS
	.align		4
        /*0034*/ 	.byte	0x04, 0x0f
        /*0036*/ 	.short	(.L_37 - .L_36)


	//   ....[0]....
	.align		4
.L_36:
        /*0038*/ 	.word	index@(__assertfail)


	//----- nvinfo : EIATTR_MERCURY_ISA_VERSION
	.align		4
.L_37:
        /*003c*/ 	.byte	0x03, 0x5f
        /*003e*/ 	.short	0x0101


	//----- nvinfo : EIATTR_INT_WARP_WIDE_INSTR_OFFSETS
	.align		4
        /*0040*/ 	.byte	0x04, 0x31
        /*0042*/ 	.short	(.L_39 - .L_38)


	//   ....[0]....
.L_38:
        /*0044*/ 	.word	0x00000e50


	//   ....[1]....
        /*0048*/ 	.word	0x00000f10


	//   ....[2]....
        /*004c*/ 	.word	0x00004970


	//   ....[3]....
        /*0050*/ 	.word	0x00004990


	//   ....[4]....
        /*0054*/ 	.word	0x000049c0


	//   ....[5]....
        /*0058*/ 	.word	0x00005540


	//   ....[6]....
        /*005c*/ 	.word	0x000055e0


	//   ....[7]....
        /*0060*/ 	.word	0x00005690


	//   ....[8]....
        /*0064*/ 	.word	0x00005700


	//   ....[9]....
        /*0068*/ 	.word	0x000057c0


	//   ....[10]....
        /*006c*/ 	.word	0x00005860


	//   ....[11]....
        /*0070*/ 	.word	0x000058d0


	//   ....[12]....
        /*0074*/ 	.word	0x00005990


	//   ....[13]....
        /*0078*/ 	.word	0x00005a30


	//   ....[14]....
        /*007c*/ 	.word	0x00005ad0


	//   ....[15]....
        /*0080*/ 	.word	0x00005bc0


	//   ....[16]....
        /*0084*/ 	.word	0x00005ca0


	//----- nvinfo : EIATTR_COOP_GROUP_MASK_REGIDS
	.align		4
.L_39:
        /*0088*/ 	.byte	0x04, 0x29
        /*008a*/ 	.short	(.L_41 - .L_40)


	//   ....[0]....
.L_40:
        /*008c*/ 	.word	0xffffffff


	//   ....[1]....
        /*0090*/ 	.word	0xffffffff


	//   ....[2]....
        /*0094*/ 	.word	0xffffffff


	//   ....[3]....
        /*0098*/ 	.word	0xffffffff


	//   ....[4]....
        /*009c*/ 	.word	0xffffffff


	//   ....[5]....
        /*00a0*/ 	.word	0xffffffff


	//   ....[6]....
        /*00a4*/ 	.word	0xffffffff


	//   ....[7]....
        /*00a8*/ 	.word	0xffffffff


	//   ....[8]....
        /*00ac*/ 	.word	0xffffffff


	//   ....[9]....
        /*00b0*/ 	.word	0xffffffff


	//   ....[10]....
        /*00b4*/ 	.word	0xffffffff


	//   ....[11]....
        /*00b8*/ 	.word	0xffffffff


	//   ....[12]....
        /*00bc*/ 	.word	0xffffffff


	//   ....[13]....
        /*00c0*/ 	.word	0xffffffff


	//----- nvinfo : EIATTR_COOP_GROUP_INSTR_OFFSETS
	.align		4
.L_41:
        /*00c4*/ 	.byte	0x04, 0x28
        /*00c6*/ 	.short	(.L_43 - .L_42)


	//   ....[0]....
.L_42:
        /*00c8*/ 	.word	0x000000b0


	//   ....[1]....
        /*00cc*/ 	.word	0x00000510


	//   ....[2]....
        /*00d0*/ 	.word	0x00000760


	//   ....[3]....
        /*00d4*/ 	.word	0x00000900


	//   ....[4]....
        /*00d8*/ 	.word	0x00000a00


	//   ....[5]....
        /*00dc*/ 	.word	0x00000b70


	//   ....[6]....
        /*00e0*/ 	.word	0x00000d10


	//   ....[7]....
        /*00e4*/ 	.word	0x00000f70


	//   ....[8]....
        /*00e8*/ 	.word	0x00002620


	//   ....[9]....
        /*00ec*/ 	.word	0x00003750


	//   ....[10]....
        /*00f0*/ 	.word	0x00003c20


	//   ....[11]....
        /*00f4*/ 	.word	0x00003c50


	//   ....[12]....
        /*00f8*/ 	.word	0x00004870


	//   ....[13]....
        /*00fc*/ 	.word	0x00004a80


	//----- nvinfo : EIATTR_VRC_CTA_INIT_COUNT
	.align		4
.L_43:
        /*0100*/ 	.byte	0x02, 0x4a
        /*0102*/ 	.byte	0x80
	.zero		1


	//----- nvinfo : EIATTR_SYSCALL_OFFSETS
	.align		4
        /*0104*/ 	.byte	0x04, 0x46
        /*0106*/ 	.short	(.L_45 - .L_44)


	//   ....[0]....
.L_44:
        /*0108*/ 	.word	0x00006870


	//   ....[1]....
        /*010c*/ 	.word	0x00006960


	//   ....[2]....
        /*0110*/ 	.word	0x000070c0


	//   ....[3]....
        /*0114*/ 	.word	0x00007d80


	//   ....[4]....
        /*0118*/ 	.word	0x00008a20


	//   ....[5]....
        /*011c*/ 	.word	0x000096b0


	//----- nvinfo : EIATTR_MBARRIER_INSTR_OFFSETS
	.align		4
.L_45:
        /*0120*/ 	.byte	0x04, 0x39
        /*0122*/ 	.short	(.L_47 - .L_46)


	//   ....[0]....
.L_46:
        /*0124*/ 	.word	0x00000650
        /*0128*/ 	.word	0x000000ff
        /*012c*/ 	.word	0x00000000
        /*0130*/ 	.short	0x0100
        /*0132*/ 	.byte	0x04
	.zero		1


	//   ....[1]....
        /*0134*/ 	.word	0x00000660
        /*0138*/ 	.word	0x000000ff
        /*013c*/ 	.word	0x00000040
        /*0140*/ 	.short	0x0100
        /*0142*/ 	.byte	0x04
	.zero		1


	//   ....[2]....
        /*0144*/ 	.word	0x00000670
        /*0148*/ 	.word	0x000000ff
        /*014c*/ 	.word	0x00000008
        /*0150*/ 	.short	0x0100
        /*0152*/ 	.byte	0x04
	.zero		1


	//   ....[3]....
        /*0154*/ 	.word	0x00000680
        /*0158*/ 	.word	0x000000ff
        /*015c*/ 	.word	0x00000048
        /*0160*/ 	.short	0x0100
        /*0162*/ 	.byte	0x04
	.zero		1


	//   ....[4]....
        /*0164*/ 	.word	0x00000690
        /*0168*/ 	.word	0x000000ff
        /*016c*/ 	.word	0x00000010
        /*0170*/ 	.short	0x0100
        /*0172*/ 	.byte	0x04
	.zero		1


	//   ....[5]....
        /*0174*/ 	.word	0x000006a0
        /*0178*/ 	.word	0x000000ff
        /*017c*/ 	.word	0x00000050
        /*0180*/ 	.short	0x0100
        /*0182*/ 	.byte	0x04
	.zero		1


	//   ....[6]....
        /*0184*/ 	.word	0x000006b0
        /*0188*/ 	.word	0x000000ff
        /*018c*/ 	.word	0x00000018
        /*0190*/ 	.short	0x0100
        /*0192*/ 	.byte	0x04
	.zero		1


	//   ....[7]....
        /*0194*/ 	.word	0x000006c0
        /*0198*/ 	.word	0x000000ff
        /*019c*/ 	.word	0x00000058
        /*01a0*/ 	.short	0x0100
        /*01a2*/ 	.byte	0x04
	.zero		1


	//   ....[8]....
        /*01a4*/ 	.word	0x000006d0
        /*01a8*/ 	.word	0x000000ff
        /*01ac*/ 	.word	0x00000020
        /*01b0*/ 	.short	0x0100
        /*01b2*/ 	.byte	0x04
	.zero		1


	//   ....[9]....
        /*01b4*/ 	.word	0x000006e0
        /*01b8*/ 	.word	0x000000ff
        /*01bc*/ 	.word	0x00000060
        /*01c0*/ 	.short	0x0100
        /*01c2*/ 	.byte	0x04
	.zero		1


	//   ....[10]....
        /*01c4*/ 	.word	0x000006f0
        /*01c8*/ 	.word	0x000000ff
        /*01cc*/ 	.word	0x00000028
        /*01d0*/ 	.short	0x0100
        /*01d2*/ 	.byte	0x04
	.zero		1


	//   ....[11]....
        /*01d4*/ 	.word	0x00000700
        /*01d8*/ 	.word	0x000000ff
        /*01dc*/ 	.word	0x00000068
        /*01e0*/ 	.short	0x0100
        /*01e2*/ 	.byte	0x04
	.zero		1


	//   ....[12]....
        /*01e4*/ 	.word	0x00000710
        /*01e8*/ 	.word	0x000000ff
        /*01ec*/ 	.word	0x00000030
        /*01f0*/ 	.short	0x0100
        /*01f2*/ 	.byte	0x04
	.zero		1


	//   ....[13]....
        /*01f4*/ 	.word	0x00000720
        /*01f8*/ 	.word	0x000000ff
        /*01fc*/ 	.word	0x00000070
        /*0200*/ 	.short	0x0100
        /*0202*/ 	.byte	0x04
	.zero		1


	//   ....[14]....
        /*0204*/ 	.word	0x00000730
        /*0208*/ 	.word	0x000000ff
        /*020c*/ 	.word	0x00000038
        /*0210*/ 	.short	0x0100
        /*0212*/ 	.byte	0x04
	.zero		1


	//   ....[15]....
        /*0214*/ 	.word	0x00000740
        /*0218*/ 	.word	0x000000ff
        /*021c*/ 	.word	0x00000078
        /*0220*/ 	.short	0x0100
        /*0222*/ 	.byte	0x04
	.zero		1


	//   ....[16]....
        /*0224*/ 	.word	0x00000870
        /*0228*/ 	.word	0x000000ff
        /*022c*/ 	.word	0x00000080
        /*0230*/ 	.short	0x0100
        /*0232*/ 	.byte	0x04
	.zero		1


	//   ....[17]....
        /*0234*/ 	.word	0x00000880
        /*0238*/ 	.word	0x000000ff
        /*023c*/ 	.word	0x000000a0
        /*0240*/ 	.short	0x0100
        /*0242*/ 	.byte	0x04
	.zero		1


	//   ....[18]....
        /*0244*/ 	.word	0x00000890
        /*0248*/ 	.word	0x000000ff
        /*024c*/ 	.word	0x00000088
        /*0250*/ 	.short	0x0100
        /*0252*/ 	.byte	0x04
	.zero		1


	//   ....[19]....
        /*0254*/ 	.word	0x000008a0
        /*0258*/ 	.word	0x000000ff
        /*025c*/ 	.word	0x000000a8
        /*0260*/ 	.short	0x0100
        /*0262*/ 	.byte	0x04
	.zero		1


	//   ....[20]....
        /*0264*/ 	.word	0x000008b0
        /*0268*/ 	.word	0x000000ff
        /*026c*/ 	.word	0x00000090
        /*0270*/ 	.short	0x0100
        /*0272*/ 	.byte	0x04
	.zero		1


	//   ....[21]....
        /*0274*/ 	.word	0x000008c0
        /*0278*/ 	.word	0x000000ff
        /*027c*/ 	.word	0x000000b0
        /*0280*/ 	.short	0x0100
        /*0282*/ 	.byte	0x04
	.zero		1


	//   ....[22]....
        /*0284*/ 	.word	0x000008d0
        /*0288*/ 	.word	0x000000ff
        /*028c*/ 	.word	0x00000098
        /*0290*/ 	.short	0x0100
        /*0292*/ 	.byte	0x04
	.zero		1


	//   ....[23]....
        /*0294*/ 	.word	0x000008e0
        /*0298*/ 	.word	0x000000ff
        /*029c*/ 	.word	0x000000b8
        /*02a0*/ 	.short	0x0100
        /*02a2*/ 	.byte	0x04
	.zero		1


	//   ....[24]....
        /*02a4*/ 	.word	0x000009d0
        /*02a8*/ 	.word	0x000000ff
        /*02ac*/ 	.word	0x000000c0
        /*02b0*/ 	.short	0x0100
        /*02b2*/ 	.byte	0x06
	.zero		1


	//   ....[25]....
        /*02b4*/ 	.word	0x000009e0
        /*02b8*/ 	.word	0x000000ff
        /*02bc*/ 	.word	0x000000c8
        /*02c0*/ 	.short	0x0100
        /*02c2*/ 	.byte	0x06
	.zero		1


	//   ....[26]....
        /*02c4*/ 	.word	0x00000b20
        /*02c8*/ 	.word	0x000000ff
        /*02cc*/ 	.word	0x000000d0
        /*02d0*/ 	.short	0x0100
        /*02d2*/ 	.byte	0x06
	.zero		1


	//   ....[27]....
        /*02d4*/ 	.word	0x00000b30
        /*02d8*/ 	.word	0x000000ff
        /*02dc*/ 	.word	0x000000e0
        /*02e0*/ 	.short	0x0100
        /*02e2*/ 	.byte	0x06
	.zero		1


	//   ....[28]....
        /*02e4*/ 	.word	0x00000b40
        /*02e8*/ 	.word	0x000000ff
        /*02ec*/ 	.word	0x000000d8
        /*02f0*/ 	.short	0x0100
        /*02f2*/ 	.byte	0x06
	.zero		1


	//   ....[29]....
        /*02f4*/ 	.word	0x00000b50
        /*02f8*/ 	.word	0x000000ff
        /*02fc*/ 	.word	0x000000e8
        /*0300*/ 	.short	0x0100
        /*0302*/ 	.byte	0x06
	.zero		1


	//   ....[30]....
        /*0304*/ 	.word	0x00000c80
        /*0308*/ 	.word	0x000000ff
        /*030c*/ 	.word	0x000000f0
        /*0310*/ 	.short	0x0100
        /*0312*/ 	.byte	0x04
	.zero		1


	//   ....[31]....
        /*0314*/ 	.word	0x00000c90
        /*0318*/ 	.word	0x000000ff
        /*031c*/ 	.word	0x00000110
        /*0320*/ 	.short	0x0100
        /*0322*/ 	.byte	0x04
	.zero		1


	//   ....[32]....
        /*0324*/ 	.word	0x00000ca0
        /*0328*/ 	.word	0x000000ff
        /*032c*/ 	.word	0x000000f8
        /*0330*/ 	.short	0x0100
        /*0332*/ 	.byte	0x04
	.zero		1


	//   ....[33]....
        /*0334*/ 	.word	0x00000cb0
        /*0338*/ 	.word	0x000000ff
        /*033c*/ 	.word	0x00000118
        /*0340*/ 	.short	0x0100
        /*0342*/ 	.byte	0x04
	.zero		1


	//   ....[34]....
        /*0344*/ 	.word	0x00000cc0
        /*0348*/ 	.word	0x000000ff
        /*034c*/ 	.word	0x00000100
        /*0350*/ 	.short	0x0100
        /*0352*/ 	.byte	0x04
	.zero		1


	//   ....[35]....
        /*0354*/ 	.word	0x00000cd0
        /*0358*/ 	.word	0x000000ff
        /*035c*/ 	.word	0x00000120
        /*0360*/ 	.short	0x0100
        /*0362*/ 	.byte	0x04
	.zero		1


	//   ....[36]....
        /*0364*/ 	.word	0x00000ce0
        /*0368*/ 	.word	0x000000ff
        /*036c*/ 	.word	0x00000108
        /*0370*/ 	.short	0x0100
        /*0372*/ 	.byte	0x04
	.zero		1


	//   ....[37]....
        /*0374*/ 	.word	0x00000cf0
        /*0378*/ 	.word	0x000000ff
        /*037c*/ 	.word	0x00000128
        /*0380*/ 	.short	0x0100
        /*0382*/ 	.byte	0x04
	.zero		1


	//   ....[38]....
        /*0384*/ 	.word	0x00000df0
        /*0388*/ 	.word	0x000000ff
        /*038c*/ 	.word	0x00000130
        /*0390*/ 	.short	0x0100
        /*0392*/ 	.byte	0x04
	.zero		1


	//   ....[39]....
        /*0394*/ 	.word	0x00000e00
        /*0398*/ 	.word	0x000000ff
        /*039c*/ 	.word	0x00000140
        /*03a0*/ 	.short	0x0100
        /*03a2*/ 	.byte	0x04
	.zero		1


	//   ....[40]....
        /*03a4*/ 	.word	0x00000e10
        /*03a8*/ 	.word	0x000000ff
        /*03ac*/ 	.word	0x00000138
        /*03b0*/ 	.short	0x0100
        /*03b2*/ 	.byte	0x04
	.zero		1


	//   ....[41]....
        /*03b4*/ 	.word	0x00000e20
        /*03b8*/ 	.word	0x000000ff
        /*03bc*/ 	.word	0x00000148
        /*03c0*/ 	.short	0x0100
        /*03c2*/ 	.byte	0x04
	.zero		1


	//   ....[42]....
        /*03c4*/ 	.word	0x00000f30
        /*03c8*/ 	.word	0x000000ff
        /*03cc*/ 	.word	0x00000150
        /*03d0*/ 	.short	0x0100
        /*03d2*/ 	.byte	0x06
	.zero		1


	//   ....[43]....
        /*03d4*/ 	.word	0x00001e40
        /*03d8*/ 	.word	0x00000000
        /*03dc*/ 	.word	0x00000140
        /*03e0*/ 	.short	0x010a
        /*03e2*/ 	.byte	0xff
	.zero		1


	//   ....[44]....
        /*03e4*/ 	.word	0x00001e60
        /*03e8*/ 	.word	0x00000000
        /*03ec*/ 	.word	0x00000130
        /*03f0*/ 	.short	0x0101
        /*03f2*/ 	.byte	0xff
	.zero		1


	//   ....[45]....
        /*03f4*/ 	.word	0x00001f10
        /*03f8*/ 	.word	0x000000ff
        /*03fc*/ 	.word	0x00000040
        /*0400*/ 	.short	0x010a
        /*0402*/ 	.byte	0x04
	.zero		1


	//   ....[46]....
        /*0404*/ 	.word	0x00001fe0
        /*0408*/ 	.word	0x000000ff
        /*040c*/ 	.word	0x00000040
        /*0410*/ 	.short	0x010a
        /*0412*/ 	.byte	0x21
	.zero		1


	//   ....[47]....
        /*0414*/ 	.word	0x00002190
        /*0418*/ 	.word	0x000000ff
        /*041c*/ 	.word	0x00000040
        /*0420*/ 	.short	0x010a
        /*0422*/ 	.byte	0x05
	.zero		1


	//   ....[48]....
        /*0424*/ 	.word	0x000022d0
        /*0428*/ 	.word	0x000000ff
        /*042c*/ 	.word	0x000000c8
        /*0430*/ 	.short	0x0101
        /*0432*/ 	.byte	0x0d
	.zero		1


	//   ....[49]....
        /*0434*/ 	.word	0x000022f0
        /*0438*/ 	.word	0x000000ff
        /*043c*/ 	.word	0x00000040
        /*0440*/ 	.short	0x010a
        /*0442*/ 	.byte	0x04
	.zero		1


	//   ....[50]....
        /*0444*/ 	.word	0x00002370
        /*0448*/ 	.word	0x000000ff
        /*044c*/ 	.word	0x00000040
        /*0450*/ 	.short	0x010a
        /*0452*/ 	.byte	0x11
	.zero		1


	//   ....[51]....
        /*0454*/ 	.word	0x00002500
        /*0458*/ 	.word	0x000000ff
        /*045c*/ 	.word	0x00000040
        /*0460*/ 	.short	0x010a
        /*0462*/ 	.byte	0x05
	.zero		1


	//   ....[52]....
        /*0464*/ 	.word	0x00002650
        /*0468*/ 	.word	0x00000003
        /*046c*/ 	.word	0x000000d0
        /*0470*/ 	.short	0x010a
        /*0472*/ 	.byte	0xff
	.zero		1


	//   ....[53]....
        /*0474*/ 	.word	0x000027a0
        /*0478*/ 	.word	0x00000000
        /*047c*/ 	.word	0x00000000
        /*0480*/ 	.short	0x0101
        /*0482*/ 	.byte	0xff
	.zero		1


	//   ....[54]....
        /*0484*/ 	.word	0x00002d60
        /*0488*/ 	.word	0x000000ff
        /*048c*/ 	.word	0x00000000
        /*0490*/ 	.short	0x010a
        /*0492*/ 	.byte	0x04
	.zero		1


	//   ....[55]....
        /*0494*/ 	.word	0x00002df0
        /*0498*/ 	.word	0x000000ff
        /*049c*/ 	.word	0x00000000
        /*04a0*/ 	.short	0x010a
        /*04a2*/ 	.byte	0x05
	.zero		1


	//   ....[56]....
        /*04a4*/ 	.word	0x00002e80
        /*04a8*/ 	.word	0x000000ff
        /*04ac*/ 	.word	0x00000000
        /*04b0*/ 	.short	0x010a
        /*04b2*/ 	.byte	0x05
	.zero		1


	//   ....[57]....
        /*04b4*/ 	.word	0x00002f10
        /*04b8*/ 	.word	0x000000ff
        /*04bc*/ 	.word	0x00000000
        /*04c0*/ 	.short	0x010a
        /*04c2*/ 	.byte	0x05
	.zero		1


	//   ....[58]....
        /*04c4*/ 	.word	0x00002fa0
        /*04c8*/ 	.word	0x000000ff
        /*04cc*/ 	.word	0x00000000
        /*04d0*/ 	.short	0x010a
        /*04d2*/ 	.byte	0x05
	.zero		1


	//   ....[59]....
        /*04d4*/ 	.word	0x00003030
        /*04d8*/ 	.word	0x000000ff
        /*04dc*/ 	.word	0x00000000
        /*04e0*/ 	.short	0x010a
        /*04e2*/ 	.byte	0x05
	.zero		1


	//   ....[60]....
        /*04e4*/ 	.word	0x000030c0
        /*04e8*/ 	.word	0x000000ff
        /*04ec*/ 	.word	0x00000000
        /*04f0*/ 	.short	0x010a
        /*04f2*/ 	.byte	0x05
	.zero		1


	//   ....[61]....
        /*04f4*/ 	.word	0x00003160
        /*04f8*/ 	.word	0x00000000
        /*04fc*/ 	.word	0x00000000
        /*0500*/ 	.short	0x010a
        /*0502*/ 	.byte	0xff
	.zero		1


	//   ....[62]....
        /*0504*/ 	.word	0x000032a0
        /*0508*/ 	.word	0x00000002
        /*050c*/ 	.word	0x00000130
        /*0510*/ 	.short	0x010a
        /*0512*/ 	.byte	0xff
	.zero		1


	//   ....[63]....
        /*0514*/ 	.word	0x00003300
        /*0518*/ 	.word	0x00000004
        /*051c*/ 	.word	0x00000000
        /*0520*/ 	.short	0x0101
        /*0522*/ 	.byte	0xff
	.zero		1


	//   ....[64]....
        /*0524*/ 	.word	0x00003320
        /*0528*/ 	.word	0x000000ff
        /*052c*/ 	.word	0x000000e0
        /*0530*/ 	.short	0x010a
        /*0532*/ 	.byte	0x04
	.zero		1


	//   ....[65]....
        /*0534*/ 	.word	0x00003440
        /*0538*/ 	.word	0x00000002
        /*053c*/ 	.word	0x000000d0
        /*0540*/ 	.short	0x010a
        /*0542*/ 	.byte	0xff
	.zero		1


	//   ....[66]....
        /*0544*/ 	.word	0x00003550
        /*0548*/ 	.word	0x00000002
        /*054c*/ 	.word	0x00000000
        /*0550*/ 	.short	0x0101
        /*0552*/ 	.byte	0xff
	.zero		1


	//   ....[67]....
        /*0554*/ 	.word	0x000035e0
        /*0558*/ 	.word	0x000000ff
        /*055c*/ 	.word	0x000000e0
        /*0560*/ 	.short	0x0106
        /*0562*/ 	.byte	0x04
	.zero		1


	//   ....[68]....
        /*0564*/ 	.word	0x00003600
        /*0568*/ 	.word	0x000000ff
        /*056c*/ 	.word	0x000000e0
        /*0570*/ 	.short	0x010a
        /*0572*/ 	.byte	0x04
	.zero		1


	//   ....[69]....
        /*0574*/ 	.word	0x00003690
        /*0578*/ 	.word	0x000000ff
        /*057c*/ 	.word	0x000000e0
        /*0580*/ 	.short	0x0106
        /*0582*/ 	.byte	0x07
	.zero		1


	//   ....[70]....
        /*0584*/ 	.word	0x000036d0
        /*0588*/ 	.word	0x00000000
        /*058c*/ 	.word	0x000000e0
        /*0590*/ 	.short	0x010a
        /*0592*/ 	.byte	0xff
	.zero		1


	//   ....[71]....
        /*0594*/ 	.word	0x00003920
        /*0598*/ 	.word	0x000000ff
        /*059c*/ 	.word	0x00000008
        /*05a0*/ 	.short	0x010a
        /*05a2*/ 	.byte	0x05
	.zero		1


	//   ....[72]....
        /*05a4*/ 	.word	0x00003940
        /*05a8*/ 	.word	0x000000ff
        /*05ac*/ 	.word	0x00000008
        /*05b0*/ 	.short	0x010a
        /*05b2*/ 	.byte	0x05
	.zero		1


	//   ....[73]....
        /*05b4*/ 	.word	0x00003ad0
        /*05b8*/ 	.word	0x000000ff
        /*05bc*/ 	.word	0x00000008
        /*05c0*/ 	.short	0x010a
        /*05c2*/ 	.byte	0x05
	.zero		1


	//   ....[74]....
        /*05c4*/ 	.word	0x00003af0
        /*05c8*/ 	.word	0x000000ff
        /*05cc*/ 	.word	0x00000008
        /*05d0*/ 	.short	0x010a
        /*05d2*/ 	.byte	0x05
	.zero		1


	//   ....[75]....
        /*05d4*/ 	.word	0x00003bb0
        /*05d8*/ 	.word	0x000000ff
        /*05dc*/ 	.word	0x00000000
        /*05e0*/ 	.short	0x0101
        /*05e2*/ 	.byte	0x04
	.zero		1


	//   ....[76]....
        /*05e4*/ 	.word	0x00003ef0
        /*05e8*/ 	.word	0x00000000
        /*05ec*/ 	.word	0x000000d0
        /*05f0*/ 	.short	0x010a
        /*05f2*/ 	.byte	0xff
	.zero		1


	//   ....[77]....
        /*05f4*/ 	.word	0x00003fb0
        /*05f8*/ 	.word	0x00000000
        /*05fc*/ 	.word	0x00000000
        /*0600*/ 	.short	0x0101
        /*0602*/ 	.byte	0xff
	.zero		1


	//   ....[78]....
        /*0604*/ 	.word	0x00004070
        /*0608*/ 	.word	0x000000ff
        /*060c*/ 	.word	0x00000000
        /*0610*/ 	.short	0x010a
        /*0612*/ 	.byte	0x04
	.zero		1


	//   ....[79]....
        /*0614*/ 	.word	0x00004080
        /*0618*/ 	.word	0x000000ff
        /*061c*/ 	.word	0x00000110
        /*0620*/ 	.short	0x010a
        /*0622*/ 	.byte	0x1f
	.zero		1


	//   ....[80]....
        /*0624*/ 	.word	0x00004130
        /*0628*/ 	.word	0x000000ff
        /*062c*/ 	.word	0x00000000
        /*0630*/ 	.short	0x010a
        /*0632*/ 	.byte	0x05
	.zero		1


	//   ....[81]....
        /*0634*/ 	.word	0x00004260
        /*0638*/ 	.word	0x000000ff
        /*063c*/ 	.word	0x00000000
        /*0640*/ 	.short	0x010a
        /*0642*/ 	.byte	0x04
	.zero		1


	//   ....[82]....
        /*0644*/ 	.word	0x00004560
        /*0648*/ 	.word	0x000000ff
        /*064c*/ 	.word	0x00000000
        /*0650*/ 	.short	0x010a
        /*0652*/ 	.byte	0x04
	.zero		1


	//   ....[83]....
        /*0654*/ 	.word	0x000045f0
        /*0658*/ 	.word	0x000000ff
        /*065c*/ 	.word	0x00000000
        /*0660*/ 	.short	0x010a
        /*0662*/ 	.byte	0x05
	.zero		1


	//   ....[84]....
        /*0664*/ 	.word	0x00004680
        /*0668*/ 	.word	0x000000ff
        /*066c*/ 	.word	0x00000000
        /*0670*/ 	.short	0x010a
        /*0672*/ 	.byte	0x05
	.zero		1


	//   ....[85]....
        /*0674*/ 	.word	0x00004720
        /*0678*/ 	.word	0x00000000
        /*067c*/ 	.word	0x00000000
        /*0680*/ 	.short	0x010a
        /*0682*/ 	.byte	0xff
	.zero		1


	//   ....[86]....
        /*0684*/ 	.word	0x00004760
        /*0688*/ 	.word	0x00000000
        /*068c*/ 	.word	0x00000000
        /*0690*/ 	.short	0x010a
        /*0692*/ 	.byte	0xff
	.zero		1


	//   ....[87]....
        /*0694*/ 	.word	0x000047d0
        /*0698*/ 	.word	0x000000ff
        /*069c*/ 	.word	0x00000000
        /*06a0*/ 	.short	0x0101
        /*06a2*/ 	.byte	0x04
	.zero		1


	//   ....[88]....
        /*06a4*/ 	.word	0x00004810
        /*06a8*/ 	.word	0x000000ff
        /*06ac*/ 	.word	0x00000150
        /*06b0*/ 	.short	0x010a
        /*06b2*/ 	.byte	0x1a
	.zero		1


	//   ....[89]....
        /*06b4*/ 	.word	0x00004860
        /*06b8*/ 	.word	0x000000ff
        /*06bc*/ 	.word	0x00000000
        /*06c0*/ 	.short	0x0101
        /*06c2*/ 	.byte	0x04
	.zero		1


	//   ....[90]....
        /*06c4*/ 	.word	0x00004d40
        /*06c8*/ 	.word	0x0000000c
        /*06cc*/ 	.word	0x000000d0
        /*06d0*/ 	.short	0x010a
        /*06d2*/ 	.byte	0xff
	.zero		1


	//   ....[91]....
        /*06d4*/ 	.word	0x00004eb0
        /*06d8*/ 	.word	0x00000000
        /*06dc*/ 	.word	0x00000000
        /*06e0*/ 	.short	0x0101
        /*06e2*/ 	.byte	0xff
	.zero		1


	//   ....[92]....
        /*06e4*/ 	.word	0x00005340
        /*06e8*/ 	.word	0x000000ff
        /*06ec*/ 	.word	0x000000c8
        /*06f0*/ 	.short	0x010a
        /*06f2*/ 	.byte	0x15
	.zero		1


	//   ....[93]....
        /*06f4*/ 	.word	0x000054c0
        /*06f8*/ 	.word	0x000000ff
        /*06fc*/ 	.word	0x000000a0
        /*0700*/ 	.short	0x010a
        /*0702*/ 	.byte	0x15
	.zero		1


	//   ....[94]....
        /*0704*/ 	.word	0x000056b0
        /*0708*/ 	.word	0x000000ff
        /*070c*/ 	.word	0x00000080
        /*0710*/ 	.short	0x010b
        /*0712*/ 	.byte	0x15
	.zero		1


	//   ....[95]....
        /*0714*/ 	.word	0x000056c0
        /*0718*/ 	.word	0x000000ff
        /*071c*/ 	.word	0x00000000
        /*0720*/ 	.short	0x0101
        /*0722*/ 	.byte	0x2e
	.zero		1


	//   ....[96]....
        /*0724*/ 	.word	0x000056d0
        /*0728*/ 	.word	0x000000ff
        /*072c*/ 	.word	0x000000a8
        /*0730*/ 	.short	0x010a
        /*0732*/ 	.byte	0x15
	.zero		1


	//   ....[97]....
        /*0734*/ 	.word	0x00005880
        /*0738*/ 	.word	0x000000ff
        /*073c*/ 	.word	0x00000088
        /*0740*/ 	.short	0x010b
        /*0742*/ 	.byte	0x15
	.zero		1


	//   ....[98]....
        /*0744*/ 	.word	0x00005890
        /*0748*/ 	.word	0x000000ff
        /*074c*/ 	.word	0x00000000
        /*0750*/ 	.short	0x0101
        /*0752*/ 	.byte	0x27
	.zero		1


	//   ....[99]....
        /*0754*/ 	.word	0x000058a0
        /*0758*/ 	.word	0x000000ff
        /*075c*/ 	.word	0x000000b0
        /*0760*/ 	.short	0x010a
        /*0762*/ 	.byte	0x15
	.zero		1


	//   ....[100]....
        /*0764*/ 	.word	0x00005a50
        /*0768*/ 	.word	0x000000ff
        /*076c*/ 	.word	0x00000090
        /*0770*/ 	.short	0x010b
        /*0772*/ 	.byte	0x15
	.zero		1


	//   ....[101]....
        /*0774*/ 	.word	0x00005a60
        /*0778*/ 	.word	0x000000ff
        /*077c*/ 	.word	0x00000000
        /*0780*/ 	.short	0x0101
        /*0782*/ 	.byte	0x26
	.zero		1


	//   ....[102]....
        /*0784*/ 	.word	0x00005a70
        /*0788*/ 	.word	0x000000ff
        /*078c*/ 	.word	0x000000b8
        /*0790*/ 	.short	0x010a
        /*0792*/ 	.byte	0x15
	.zero		1


	//   ....[103]....
        /*0794*/ 	.word	0x00005cc0
        /*0798*/ 	.word	0x000000ff
        /*079c*/ 	.word	0x00000098
        /*07a0*/ 	.short	0x010b
        /*07a2*/ 	.byte	0x15
	.zero		1


	//   ....[104]....
        /*07a4*/ 	.word	0x00005cd0
        /*07a8*/ 	.word	0x000000ff
        /*07ac*/ 	.word	0x00000000
        /*07b0*/ 	.short	0x0101
        /*07b2*/ 	.byte	0x25
	.zero		1


	//   ....[105]....
        /*07b4*/ 	.word	0x00005d10
        /*07b8*/ 	.word	0x000000ff
        /*07bc*/ 	.word	0x000000a0
        /*07c0*/ 	.short	0x010a
        /*07c2*/ 	.byte	0x15
	.zero		1


	//   ....[106]....
        /*07c4*/ 	.word	0x00005d30
        /*07c8*/ 	.word	0x000000ff
        /*07cc*/ 	.word	0x000000a8
        /*07d0*/ 	.short	0x010a
        /*07d2*/ 	.byte	0x15
	.zero		1


	//   ....[107]....
        /*07d4*/ 	.word	0x00005d50
        /*07d8*/ 	.word	0x000000ff
        /*07dc*/ 	.word	0x000000b0
        /*07e0*/ 	.short	0x010a
        /*07e2*/ 	.byte	0x15
	.zero		1


	//   ....[108]....
        /*07e4*/ 	.word	0x00005d90
        /*07e8*/ 	.word	0x00000000
        /*07ec*/ 	.word	0x000000b8
        /*07f0*/ 	.short	0x010a
        /*07f2*/ 	.byte	0xff
	.zero		1


	//   ....[109]....
        /*07f4*/ 	.word	0x00006100
        /*07f8*/ 	.word	0x00000003
        /*07fc*/ 	.word	0x000000d0
        /*0800*/ 	.short	0x010a
        /*0802*/ 	.byte	0xff
	.zero		1


	//   ....[110]....
        /*0804*/ 	.word	0x00006280
        /*0808*/ 	.word	0x00000000
        /*080c*/ 	.word	0x00000000
        /*0810*/ 	.short	0x0101
        /*0812*/ 	.byte	0xff
	.zero		1


	//   ....[111]....
        /*0814*/ 	.word	0x00006da0
        /*0818*/ 	.word	0x000000ff
        /*081c*/ 	.word	0x00000080
        /*0820*/ 	.short	0x010a
        /*0822*/ 	.byte	0x2b
	.zero		1


	//   ....[112]....
        /*0824*/ 	.word	0x00006dc0
        /*0828*/ 	.word	0x00000065
        /*082c*/ 	.word	0x000000f0
        /*0830*/ 	.short	0x010a
        /*0832*/ 	.byte	0xff
	.zero		1


	//   ....[113]....
        /*0834*/ 	.word	0x00006eb0
        /*0838*/ 	.word	0x000000ff
        /*083c*/ 	.word	0x00000080
        /*0840*/ 	.short	0x010a
        /*0842*/ 	.byte	0x2b
	.zero		1


	//   ....[114]....
        /*0844*/ 	.word	0x00006fa0
        /*0848*/ 	.word	0x00000065
        /*084c*/ 	.word	0x000000f0
        /*0850*/ 	.short	0x010a
        /*0852*/ 	.byte	0xff
	.zero		1


	//   ....[115]....
        /*0854*/ 	.word	0x00007ab0
        /*0858*/ 	.word	0x00000000
        /*085c*/ 	.word	0x00000000
        /*0860*/ 	.short	0x0101
        /*0862*/ 	.byte	0xff
	.zero		1


	//   ....[116]....
        /*0864*/ 	.word	0x00007ac0
        /*0868*/ 	.word	0x00000003
        /*086c*/ 	.word	0x00000080
        /*0870*/ 	.short	0x010a
        /*0872*/ 	.byte	0xff
	.zero		1


	//   ....[117]....
        /*0874*/ 	.word	0x00007ba0
        /*0878*/ 	.word	0x00000003
        /*087c*/ 	.word	0x00000080
        /*0880*/ 	.short	0x010a
        /*0882*/ 	.byte	0xff
	.zero		1


	//   ....[118]....
        /*0884*/ 	.word	0x00008750
        /*0888*/ 	.word	0x0000003d
        /*088c*/ 	.word	0x00000000
        /*0890*/ 	.short	0x0101
        /*0892*/ 	.byte	0xff
	.zero		1


	//   ....[119]....
        /*0894*/ 	.word	0x00008770
        /*0898*/ 	.word	0x0000003e
        /*089c*/ 	.word	0x00000080
        /*08a0*/ 	.short	0x010a
        /*08a2*/ 	.byte	0xff
	.zero		1


	//   ....[120]....
        /*08a4*/ 	.word	0x00008840
        /*08a8*/ 	.word	0x0000003e
        /*08ac*/ 	.word	0x00000080
        /*08b0*/ 	.short	0x010a
        /*08b2*/ 	.byte	0xff
	.zero		1


	//   ....[121]....
        /*08b4*/ 	.word	0x000093e0
        /*08b8*/ 	.word	0x0000003d
        /*08bc*/ 	.word	0x00000000
        /*08c0*/ 	.short	0x0101
        /*08c2*/ 	.byte	0xff
	.zero		1


	//   ....[122]....
        /*08c4*/ 	.word	0x00009400
        /*08c8*/ 	.word	0x0000003e
        /*08cc*/ 	.word	0x00000080
        /*08d0*/ 	.short	0x010a
        /*08d2*/ 	.byte	0xff
	.zero		1


	//   ....[123]....
        /*08d4*/ 	.word	0x000094d0
        /*08d8*/ 	.word	0x0000003e
        /*08dc*/ 	.word	0x00000080
        /*08e0*/ 	.short	0x010a
        /*08e2*/ 	.byte	0xff
	.zero		1


	//   ....[124]....
        /*08e4*/ 	.word	0x000098c0
        /*08e8*/ 	.word	0x00000065
        /*08ec*/ 	.word	0x00000000
        /*08f0*/ 	.short	0x0101
        /*08f2*/ 	.byte	0xff
	.zero		1


	//   ....[125]....
        /*08f4*/ 	.word	0x0000a0c0
        /*08f8*/ 	.word	0x00000003
        /*08fc*/ 	.word	0x00000000
        /*0900*/ 	.short	0x0101
        /*0902*/ 	.byte	0xff
	.zero		1


	//   ....[126]....
        /*0904*/ 	.word	0x0000a380
        /*0908*/ 	.word	0x000000ff
        /*090c*/ 	.word	0x00000000
        /*0910*/ 	.short	0x0101
        /*0912*/ 	.byte	0x06
	.zero		1


	//   ....[127]....
        /*0914*/ 	.word	0x0000a3a0
        /*0918*/ 	.word	0x00000000
        /*091c*/ 	.word	0x00000140
        /*0920*/ 	.short	0x010a
        /*0922*/ 	.byte	0xff
	.zero		1


	//   ....[128]....
        /*0924*/ 	.word	0x0000a400
        /*0928*/ 	.word	0x00000000
        /*092c*/ 	.word	0x00000040
        /*0930*/ 	.short	0x010a
        /*0932*/ 	.byte	0xff
	.zero		1


	//   ....[129]....
        /*0934*/ 	.word	0x0000a460
        /*0938*/ 	.word	0x00000000
        /*093c*/ 	.word	0x00000040
        /*0940*/ 	.short	0x010a
        /*0942*/ 	.byte	0xff
	.zero		1


	//   ....[130]....
        /*0944*/ 	.word	0x0000a4b0
        /*0948*/ 	.word	0x00000003
        /*094c*/ 	.word	0x000000d0
        /*0950*/ 	.short	0x010a
        /*0952*/ 	.byte	0xff
	.zero		1


	//   ....[131]....
        /*0954*/ 	.word	0x0000a510
        /*0958*/ 	.word	0x00000000
        /*095c*/ 	.word	0x00000000
        /*0960*/ 	.short	0x010a
        /*0962*/ 	.byte	0xff
	.zero		1


	//   ....[132]....
        /*0964*/ 	.word	0x0000a570
        /*0968*/ 	.word	0x00000000
        /*096c*/ 	.word	0x00000000
        /*0970*/ 	.short	0x010a
        /*0972*/ 	.byte	0xff
	.zero		1


	//   ....[133]....
        /*0974*/ 	.word	0x0000a5d0
        /*0978*/ 	.word	0x00000000
        /*097c*/ 	.word	0x00000000
        /*0980*/ 	.short	0x010a
        /*0982*/ 	.byte	0xff
	.zero		1


	//   ....[134]....
        /*0984*/ 	.word	0x0000a630
        /*0988*/ 	.word	0x00000000
        /*098c*/ 	.word	0x00000000
        /*0990*/ 	.short	0x010a
        /*0992*/ 	.byte	0xff
	.zero		1


	//   ....[135]....
        /*0994*/ 	.word	0x0000a690
        /*0998*/ 	.word	0x00000000
        /*099c*/ 	.word	0x00000000
        /*09a0*/ 	.short	0x010a
        /*09a2*/ 	.byte	0xff
	.zero		1


	//   ....[136]....
        /*09a4*/ 	.word	0x0000a6f0
        /*09a8*/ 	.word	0x00000000
        /*09ac*/ 	.word	0x00000000
        /*09b0*/ 	.short	0x010a
        /*09b2*/ 	.byte	0xff
	.zero		1


	//   ....[137]....
        /*09b4*/ 	.word	0x0000a750
        /*09b8*/ 	.word	0x00000000
        /*09bc*/ 	.word	0x00000000
        /*09c0*/ 	.short	0x010a
        /*09c2*/ 	.byte	0xff
	.zero		1


	//   ....[138]....
        /*09c4*/ 	.word	0x0000a7a0
        /*09c8*/ 	.word	0x00000002
        /*09cc*/ 	.word	0x00000130
        /*09d0*/ 	.short	0x010a
        /*09d2*/ 	.byte	0xff
	.zero		1


	//   ....[139]....
        /*09d4*/ 	.word	0x0000a800
        /*09d8*/ 	.word	0x00000002
        /*09dc*/ 	.word	0x000000e0
        /*09e0*/ 	.short	0x010a
        /*09e2*/ 	.byte	0xff
	.zero		1


	//   ....[140]....
        /*09e4*/ 	.word	0x0000a850
        /*09e8*/ 	.word	0x00000002
        /*09ec*/ 	.word	0x000000d0
        /*09f0*/ 	.short	0x010a
        /*09f2*/ 	.byte	0xff
	.zero		1


	//   ....[141]....
        /*09f4*/ 	.word	0x0000a8b0
        /*09f8*/ 	.word	0x00000000
        /*09fc*/ 	.word	0x000000e0
        /*0a00*/ 	.short	0x010a
        /*0a02*/ 	.byte	0xff
	.zero		1


	//   ....[142]....
        /*0a04*/ 	.word	0x0000a910
        /*0a08*/ 	.word	0x00000000
        /*0a0c*/ 	.word	0x00000008
        /*0a10*/ 	.short	0x010a
        /*0a12*/ 	.byte	0xff
	.zero		1


	//   ....[143]....
        /*0a14*/ 	.word	0x0000aa00
        /*0a18*/ 	.word	0x00000000
        /*0a1c*/ 	.word	0x00000008
        /*0a20*/ 	.short	0x010a
        /*0a22*/ 	.byte	0xff
	.zero		1


	//   ....[144]....
        /*0a24*/ 	.word	0x0000aa50
        /*0a28*/ 	.word	0x00000000
        /*0a2c*/ 	.word	0x000000d0
        /*0a30*/ 	.short	0x010a
        /*0a32*/ 	.byte	0xff
	.zero		1


	//   ....[145]....
        /*0a34*/ 	.word	0x0000aab0
        /*0a38*/ 	.word	0x00000000
        /*0a3c*/ 	.word	0x00000110
        /*0a40*/ 	.short	0x010a
        /*0a42*/ 	.byte	0xff
	.zero		1


	//   ....[146]....
        /*0a44*/ 	.word	0x0000ab10
        /*0a48*/ 	.word	0x00000000
        /*0a4c*/ 	.word	0x00000000
        /*0a50*/ 	.short	0x010a
        /*0a52*/ 	.byte	0xff
	.zero		1


	//   ....[147]....
        /*0a54*/ 	.word	0x0000ab70
        /*0a58*/ 	.word	0x00000000
        /*0a5c*/ 	.word	0x00000000
        /*0a60*/ 	.short	0x010a
        /*0a62*/ 	.byte	0xff
	.zero		1


	//   ....[148]....
        /*0a64*/ 	.word	0x0000abd0
        /*0a68*/ 	.word	0x00000000
        /*0a6c*/ 	.word	0x00000000
        /*0a70*/ 	.short	0x010a
        /*0a72*/ 	.byte	0xff
	.zero		1


	//   ....[149]....
        /*0a74*/ 	.word	0x0000ac30
        /*0a78*/ 	.word	0x00000000
        /*0a7c*/ 	.word	0x00000000
        /*0a80*/ 	.short	0x010a
        /*0a82*/ 	.byte	0xff
	.zero		1


	//   ....[150]....
        /*0a84*/ 	.word	0x0000ac90
        /*0a88*/ 	.word	0x00000000
        /*0a8c*/ 	.word	0x00000150
        /*0a90*/ 	.short	0x010a
        /*0a92*/ 	.byte	0xff
	.zero		1


	//   ....[151]....
        /*0a94*/ 	.word	0x0000ace0
        /*0a98*/ 	.word	0x0000000c
        /*0a9c*/ 	.word	0x000000d0
        /*0aa0*/ 	.short	0x010a
        /*0aa2*/ 	.byte	0xff
	.zero		1


	//   ....[152]....
        /*0aa4*/ 	.word	0x0000ad40
        /*0aa8*/ 	.word	0x00000000
        /*0aac*/ 	.word	0x000000c8
        /*0ab0*/ 	.short	0x010a
        /*0ab2*/ 	.byte	0xff
	.zero		1


	//   ....[153]....
        /*0ab4*/ 	.word	0x0000ada0
        /*0ab8*/ 	.word	0x00000000
        /*0abc*/ 	.word	0x000000a0
        /*0ac0*/ 	.short	0x010a
        /*0ac2*/ 	.byte	0xff
	.zero		1


	//   ....[154]....
        /*0ac4*/ 	.word	0x0000ae00
        /*0ac8*/ 	.word	0x00000000
        /*0acc*/ 	.word	0x000000a8
        /*0ad0*/ 	.short	0x010a
        /*0ad2*/ 	.byte	0xff
	.zero		1


	//   ....[155]....
        /*0ad4*/ 	.word	0x0000ae60
        /*0ad8*/ 	.word	0x00000000
        /*0adc*/ 	.word	0x000000b0
        /*0ae0*/ 	.short	0x010a
        /*0ae2*/ 	.byte	0xff
	.zero		1


	//   ....[156]....
        /*0ae4*/ 	.word	0x0000aec0
        /*0ae8*/ 	.word	0x00000000
        /*0aec*/ 	.word	0x000000b8
        /*0af0*/ 	.short	0x010a
        /*0af2*/ 	.byte	0xff
	.zero		1


	//   ....[157]....
        /*0af4*/ 	.word	0x0000af20
        /*0af8*/ 	.word	0x00000000
        /*0afc*/ 	.word	0x000000a0
        /*0b00*/ 	.short	0x010a
        /*0b02*/ 	.byte	0xff
	.zero		1


	//   ....[158]....
        /*0b04*/ 	.word	0x0000af80
        /*0b08*/ 	.word	0x00000000
        /*0b0c*/ 	.word	0x000000a8
        /*0b10*/ 	.short	0x010a
        /*0b12*/ 	.byte	0xff
	.zero		1


	//   ....[159]....
        /*0b14*/ 	.word	0x0000afe0
        /*0b18*/ 	.word	0x00000000
        /*0b1c*/ 	.word	0x000000b0
        /*0b20*/ 	.short	0x010a
        /*0b22*/ 	.byte	0xff
	.zero		1


	//   ....[160]....
        /*0b24*/ 	.word	0x0000b030
        /*0b28*/ 	.word	0x00000003
        /*0b2c*/ 	.word	0x000000d0
        /*0b30*/ 	.short	0x010a
        /*0b32*/ 	.byte	0xff
	.zero		1


	//   ....[161]....
        /*0b34*/ 	.word	0x0000b090
        /*0b38*/ 	.word	0x00000002
        /*0b3c*/ 	.word	0x00000080
        /*0b40*/ 	.short	0x010a
        /*0b42*/ 	.byte	0xff
	.zero		1


	//   ....[162]....
        /*0b44*/ 	.word	0x0000b0e0
        /*0b48*/ 	.word	0x00000065
        /*0b4c*/ 	.word	0x000000f0
        /*0b50*/ 	.short	0x010a
        /*0b52*/ 	.byte	0xff
	.zero		1


	//   ....[163]....
        /*0b54*/ 	.word	0x0000b130
        /*0b58*/ 	.word	0x00000003
        /*0b5c*/ 	.word	0x00000080
        /*0b60*/ 	.short	0x010a
        /*0b62*/ 	.byte	0xff
	.zero		1


	//   ....[164]....
        /*0b64*/ 	.word	0x0000b180
        /*0b68*/ 	.word	0x0000003e
        /*0b6c*/ 	.word	0x00000080
        /*0b70*/ 	.short	0x010a
        /*0b72*/ 	.byte	0xff
	.zero		1


	//   ....[165]....
        /*0b74*/ 	.word	0x0000b1d0
        /*0b78*/ 	.word	0x0000003e
        /*0b7c*/ 	.word	0x00000080
        /*0b80*/ 	.short	0x010a
        /*0b82*/ 	.byte	0xff
	.zero		1


	//----- nvinfo : EIATTR_NUM_MBARRIERS
	.align		4
.L_47:
        /*0b84*/ 	.byte	0x03, 0x38
        /*0b86*/ 	.short	0x002b


	//----- nvinfo : EIATTR_EXIT_INSTR_OFFSETS
	.align		4
        /*0b88*/ 	.byte	0x04, 0x1c
        /*0b8a*/ 	.short	(.L_49 - .L_48)


	//   ....[0]....
.L_48:
        /*0b8c*/ 	.word	0x00003190


	//   ....[1]....
        /*0b90*/ 	.word	0x000036a0


	//   ....[2]....
        /*0b94*/ 	.word	0x00003700


	//   ....[3]....
        /*0b98*/ 	.word	0x00004a90


	//   ....[4]....
        /*0b9c*/ 	.word	0x00005dc0


	//   ....[5]....
        /*0ba0*/ 	.word	0x00005e00


	//   ....[6]....
        /*0ba4*/ 	.word	0x0000a270


	//   ....[7]....
        /*0ba8*/ 	.word	0x0000a2e0


	//   ....[8]....
        /*0bac*/ 	.word	0x0000a310


	//   ....[9]....
        /*0bb0*/ 	.word	0x0000a390


	//----- nvinfo : EIATTR_MAX_THREADS
	.align		4
.L_49:
        /*0bb4*/ 	.byte	0x04, 0x05
        /*0bb6*/ 	.short	(.L_51 - .L_50)
.L_50:
        /*0bb8*/ 	.word	0x00000100
        /*0bbc*/ 	.word	0x00000001
        /*0bc0*/ 	.word	0x00000001


	//----- nvinfo : EIATTR_CRS_STACK_SIZE
	.align		4
.L_51:
        /*0bc4*/ 	.byte	0x04, 0x1e
        /*0bc6*/ 	.short	(.L_53 - .L_52)
.L_52:
        /*0bc8*/ 	.word	0x00000000


	//----- nvinfo : EIATTR_CBANK_PARAM_SIZE
	.align		4
.L_53:
        /*0bcc*/ 	.byte	0x03, 0x19
        /*0bce*/ 	.short	0x0800


	//----- nvinfo : EIATTR_PARAM_CBANK
	.align		4
        /*0bd0*/ 	.byte	0x04, 0x0a
        /*0bd2*/ 	.short	(.L_55 - .L_54)
	.align		4
.L_54:
        /*0bd4*/ 	.word	index@(.nv.constant0._ZN7cutlass13device_kernelINS_4gemm6kernel13GemmUniversalIN4cute5tupleIJiiiiEEENS1_10collective13CollectiveMmaINS1_35MainloopSm100TmaUmmaWarpSpecializedILi8ELi2ELi4ENS5_IJNS4_1CILi4EEESB_NSA_ILi1EEEEEEEENS5_IJNSA_ILi128EEENSA_ILi256EEENSA_ILi64EEEEEENS_10bfloat16_tENS5_IJlSC_lEEESJ_SK_NS4_8TiledMMAINS4_8MMA_AtomIJNS4_26SM100_MMA_F16BF16_2x1SM_SSISJ_SJ_fLi128ELi256ELNS4_4UMMA5MajorE0ELSP_0ELNSO_7ScaleInE0ELSQ_0EEEEEENS4_6LayoutINS5_IJSC_SC_SC_EEENS5_IJNSA_ILi0EEESV_SV_EEEEENS5_IJNS4_10UnderscoreESY_SY_EEEEENS4_28SM100_TMA_2SM_LOAD_MULTICASTENS4_14ComposedLayoutINS4_7SwizzleILi3ELi4ELi3EEENS4_18smem_ptr_flag_bitsILi16EEENST_INS5_IJNSA_ILi8EEESH_EEENS5_IJSH_SC_EEEEEEEvNS4_8identityES11_S1B_vS1C_EENS_8epilogue10collective18CollectiveEpilogueINS1E_23Sm100TmaWarpSpecializedILi4ELi2ELi32ELb1ELb0EEEJNS5_IJSH_SG_SH_EEENS5_IJNST_ISH_SC_EENST_INS5_IJNSA_ILi32EEENSA_ILi2EEEEEENS5_IJSC_SF_EEEEEEEESJ_SK_SJ_SK_NS1E_6fusion15FusionCallbacksIS1I_NS1R_17LinearCombinationISJ_fSJ_fLNS_15FloatRoundStyleE2EEES1J_S1Q_JEEENS4_5SM1004TMEM4LOAD26SM100_TMEM_LOAD_32dp32b32xENS4_13SM90_TMA_LOADENS12_INS13_ILi2ELi4ELi3EEES16_NST_INS5_IJS17_S1L_EEENS5_IJS1L_SC_EEEEEEENS4_39AutoVectorizingCopyWithAssumedAlignmentILi128EEENS4_14SM90_TMA_STOREES26_S28_S28_EEEvvEEEEvNT_6ParamsE)
        /*0bd8*/ 	.short	0x0380
        /*0bda*/ 	.short	0x0800


	//----- nvinfo : EIATTR_SW_WAR
	.align		4
.L_55:
        /*0bdc*/ 	.byte	0x04, 0x36
        /*0bde*/ 	.short	(.L_57 - .L_56)
.L_56:
        /*0be0*/ 	.word	0x00000008
.L_57:


//--------------------- .nv.callgraph             --------------------------
	.section	.nv.callgraph,"",@"SHT_CUDA_CALLGRAPH"
	.align	4
	.sectionentsize	8
	.align		4
        /*0000*/ 	.word	0x00000000
	.align		4
        /*0004*/ 	.word	0xffffffff
	.align		4
        /*0008*/ 	.word	index@(_ZN7cutlass13device_kernelINS_4gemm6kernel13GemmUniversalIN4cute5tupleIJiiiiEEENS1_10collective13CollectiveMmaINS1_35MainloopSm100TmaUmmaWarpSpecializedILi8ELi2ELi4ENS5_IJNS4_1CILi4EEESB_NSA_ILi1EEEEEEEENS5_IJNSA_ILi128EEENSA_ILi256EEENSA_ILi64EEEEEENS_10bfloat16_tENS5_IJlSC_lEEESJ_SK_NS4_8TiledMMAINS4_8MMA_AtomIJNS4_26SM100_MMA_F16BF16_2x1SM_SSISJ_SJ_fLi128ELi256ELNS4_4UMMA5MajorE0ELSP_0ELNSO_7ScaleInE0ELSQ_0EEEEEENS4_6LayoutINS5_IJSC_SC_SC_EEENS5_IJNSA_ILi0EEESV_SV_EEEEENS5_IJNS4_10UnderscoreESY_SY_EEEEENS4_28SM100_TMA_2SM_LOAD_MULTICASTENS4_14ComposedLayoutINS4_7SwizzleILi3ELi4ELi3EEENS4_18smem_ptr_flag_bitsILi16EEENST_INS5_IJNSA_ILi8EEESH_EEENS5_IJSH_SC_EEEEEEEvNS4_8identityES11_S1B_vS1C_EENS_8epilogue10collective18CollectiveEpilogueINS1E_23Sm100TmaWarpSpecializedILi4ELi2ELi32ELb1ELb0EEEJNS5_IJSH_SG_SH_EEENS5_IJNST_ISH_SC_EENST_INS5_IJNSA_ILi32EEENSA_ILi2EEEEEENS5_IJSC_SF_EEEEEEEESJ_SK_SJ_SK_NS1E_6fusion15FusionCallbacksIS1I_NS1R_17LinearCombinationISJ_fSJ_fLNS_15FloatRoundStyleE2EEES1J_S1Q_JEEENS4_5SM1004TMEM4LOAD26SM100_TMEM_LOAD_32dp32b32xENS4_13SM90_TMA_LOADENS12_INS13_ILi2ELi4ELi3EEES16_NST_INS5_IJS17_S1L_EEENS5_IJS1L_SC_EEEEEEENS4_39AutoVectorizingCopyWithAssumedAlignmentILi128EEENS4_14SM90_TMA_STOREES26_S28_S28_EEEvvEEEEvNT_6ParamsE)
	.align		4
        /*000c*/ 	.word	index@(__assertfail)
	.align		4
        /*0010*/ 	.word	0x00000000
	.align		4
        /*0014*/ 	.word	0xfffffffe
	.align		4
        /*0018*/ 	.word	0x00000000
	.align		4
        /*001c*/ 	.word	0xfffffffd
	.align		4
        /*0020*/ 	.word	0x00000000
	.align		4
        /*0024*/ 	.word	0xfffffffc


//--------------------- .nv.constant4             --------------------------
	.section	.nv.constant4,"a",@progbits
	.align	8
	.align		8
.nv.constant4:
        /*0000*/ 	.dword	__assertfail
	.align		8
        /*0008*/ 	.dword	__unnamed_1
	.align		8
        /*0010*/ 	.dword	__unnamed_2
	.align		8
        /*0018*/ 	.dword	_ZN40_INTERNAL_e2e34f2e_4_k_cu_5d9862fc_266884cuda3std3__45__cpo5beginE
	.align		8
        /*0020*/ 	.dword	_ZN40_INTERNAL_e2e34f2e_4_k_cu_5d9862fc_266884cuda3std3__45__cpo3endE
	.align		8
        /*0028*/ 	.dword	_ZN40_INTERNAL_e2e34f2e_4_k_cu_5d9862fc_266884cuda3std3__45__cpo6cbeginE
	.align		8
        /*0030*/ 	.dword	_ZN40_INTERNAL_e2e34f2e_4_k_cu_5d9862fc_266884cuda3std3__45__cpo4cendE
	.align		8
        /*0038*/ 	.dword	_ZN40_INTERNAL_e2e34f2e_4_k_cu_5d9862fc_266884cuda3std3__442_GLOBAL__N__e2e34f2e_4_k_cu_5d9862fc_266886ignoreE
	.align		8
        /*0040*/ 	.dword	_ZN40_INTERNAL_e2e34f2e_4_k_cu_5d9862fc_266884cuda3std3__419piecewise_constructE
	.align		8
        /*0048*/ 	.dword	_ZN40_INTERNAL_e2e34f2e_4_k_cu_5d9862fc_266884cuda3std3__48in_placeE
	.align		8
        /*0050*/ 	.dword	_ZN40_INTERNAL_e2e34f2e_4_k_cu_5d9862fc_266884cuda3std6ranges3__45__cpo4swapE
	.align		8
        /*0058*/ 	.dword	_ZN40_INTERNAL_e2e34f2e_4_k_cu_5d9862fc_266884cuda3std6ranges3__45__cpo9iter_moveE
	.align		8
        /*0060*/ 	.dword	_ZN40_INTERNAL_e2e34f2e_4_k_cu_5d9862fc_266884cute7productE
	.align		8
        /*0068*/ 	.dword	_ZN40_INTERNAL_e2e34f2e_4_k_cu_5d9862fc_266884cute1_E
	.align		8
        /*0070*/ 	.dword	$str$25
	.align		8
        /*0078*/ 	.dword	$str$26
	.align		8
        /*0080*/ 	.dword	$str$27
	.align		8
        /*0088*/ 	.dword	$str$28


//--------------------- .text._ZN7cutlass13device_kernelINS_4gemm6kernel13GemmUniversalIN4cute5tupleIJiiiiEEENS1_10collective13CollectiveMmaINS1_35MainloopSm100TmaUmmaWarpSpecializedILi8ELi2ELi4ENS5_IJNS4_1CILi4EEESB_NSA_ILi1EEEEEEEENS5_IJNSA_ILi128EEENSA_ILi256EEENSA_ILi64EEEEEENS_10bfloat16_tENS5_IJlSC_lEEESJ_SK_NS4_8TiledMMAINS4_8MMA_AtomIJNS4_26SM100_MMA_F16BF16_2x1SM_SSISJ_SJ_fLi128ELi256ELNS4_4UMMA5MajorE0ELSP_0ELNSO_7ScaleInE0ELSQ_0EEEEEENS4_6LayoutINS5_IJSC_SC_SC_EEENS5_IJNSA_ILi0EEESV_SV_EEEEENS5_IJNS4_10UnderscoreESY_SY_EEEEENS4_28SM100_TMA_2SM_LOAD_MULTICASTENS4_14ComposedLayoutINS4_7SwizzleILi3ELi4ELi3EEENS4_18smem_ptr_flag_bitsILi16EEENST_INS5_IJNSA_ILi8EEESH_EEENS5_IJSH_SC_EEEEEEEvNS4_8identityES11_S1B_vS1C_EENS_8epilogue10collective18CollectiveEpilogueINS1E_23Sm100TmaWarpSpecializedILi4ELi2ELi32ELb1ELb0EEEJNS5_IJSH_SG_SH_EEENS5_IJNST_ISH_SC_EENST_INS5_IJNSA_ILi32EEENSA_ILi2EEEEEENS5_IJSC_SF_EEEEEEEESJ_SK_SJ_SK_NS1E_6fusion15FusionCallbacksIS1I_NS1R_17LinearCombinationISJ_fSJ_fLNS_15FloatRoundStyleE2EEES1J_S1Q_JEEENS4_5SM1004TMEM4LOAD26SM100_TMEM_LOAD_32dp32b32xENS4_13SM90_TMA_LOADENS12_INS13_ILi2ELi4ELi3EEES16_NST_INS5_IJS17_S1L_EEENS5_IJS1L_SC_EEEEEEENS4_39AutoVectorizingCopyWithAssumedAlignmentILi128EEENS4_14SM90_TMA_STOREES26_S28_S28_EEEvvEEEEvNT_6ParamsE --------------------------
	.section	.text._ZN7cutlass13device_kernelINS_4gemm6kernel13GemmUniversalIN4cute5tupleIJiiiiEEENS1_10collective13CollectiveMmaINS1_35MainloopSm100TmaUmmaWarpSpecializedILi8ELi2ELi4ENS5_IJNS4_1CILi4EEESB_NSA_ILi1EEEEEEEENS5_IJNSA_ILi128EEENSA_ILi256EEENSA_ILi64EEEEEENS_10bfloat16_tENS5_IJlSC_lEEESJ_SK_NS4_8TiledMMAINS4_8MMA_AtomIJNS4_26SM100_MMA_F16BF16_2x1SM_SSISJ_SJ_fLi128ELi256ELNS4_4UMMA5MajorE0ELSP_0ELNSO_7ScaleInE0ELSQ_0EEEEEENS4_6LayoutINS5_IJSC_SC_SC_EEENS5_IJNSA_ILi0EEESV_SV_EEEEENS5_IJNS4_10UnderscoreESY_SY_EEEEENS4_28SM100_TMA_2SM_LOAD_MULTICASTENS4_14ComposedLayoutINS4_7SwizzleILi3ELi4ELi3EEENS4_18smem_ptr_flag_bitsILi16EEENST_INS5_IJNSA_ILi8EEESH_EEENS5_IJSH_SC_EEEEEEEvNS4_8identityES11_S1B_vS1C_EENS_8epilogue10collective18CollectiveEpilogueINS1E_23Sm100TmaWarpSpecializedILi4ELi2ELi32ELb1ELb0EEEJNS5_IJSH_SG_SH_EEENS5_IJNST_ISH_SC_EENST_INS5_IJNSA_ILi32EEENSA_ILi2EEEEEENS5_IJSC_SF_EEEEEEEESJ_SK_SJ_SK_NS1E_6fusion15FusionCallbacksIS1I_NS1R_17LinearCombinationISJ_fSJ_fLNS_15FloatRoundStyleE2EEES1J_S1Q_JEEENS4_5SM1004TMEM4LOAD26SM100_TMEM_LOAD_32dp32b32xENS4_13SM90_TMA_LOADENS12_INS13_ILi2ELi4ELi3EEES16_NST_INS5_IJS17_S1L_EEENS5_IJS1L_SC_EEEEEEENS4_39AutoVectorizingCopyWithAssumedAlignmentILi128EEENS4_14SM90_TMA_STOREES26_S28_S28_EEEvvEEEEvNT_6ParamsE,"ax",@progbits
	.align	128
.text._ZN7cutlass13device_kernelINS_4gemm6kernel13GemmUniversalIN4cute5tupleIJiiiiEEENS1_10collective13CollectiveMmaINS1_35MainloopSm100TmaUmmaWarpSpecializedILi8ELi2ELi4ENS5_IJNS4_1CILi4EEESB_NSA_ILi1EEEEEEEENS5_IJNSA_ILi128EEENSA_ILi256EEENSA_ILi64EEEEEENS_10bfloat16_tENS5_IJlSC_lEEESJ_SK_NS4_8TiledMMAINS4_8MMA_AtomIJNS4_26SM100_MMA_F16BF16_2x1SM_SSISJ_SJ_fLi128ELi256ELNS4_4UMMA5MajorE0ELSP_0ELNSO_7ScaleInE0ELSQ_0EEEEEENS4_6LayoutINS5_IJSC_SC_SC_EEENS5_IJNSA_ILi0EEESV_SV_EEEEENS5_IJNS4_10UnderscoreESY_SY_EEEEENS4_28SM100_TMA_2SM_LOAD_MULTICASTENS4_14ComposedLayoutINS4_7SwizzleILi3ELi4ELi3EEENS4_18smem_ptr_flag_bitsILi16EEENST_INS5_IJNSA_ILi8EEESH_EEENS5_IJSH_SC_EEEEEEEvNS4_8identityES11_S1B_vS1C_EENS_8epilogue10collective18CollectiveEpilogueINS1E_23Sm100TmaWarpSpecializedILi4ELi2ELi32ELb1ELb0EEEJNS5_IJSH_SG_SH_EEENS5_IJNST_ISH_SC_EENST_INS5_IJNSA_ILi32EEENSA_ILi2EEEEEENS5_IJSC_SF_EEEEEEEESJ_SK_SJ_SK_NS1E_6fusion15FusionCallbacksIS1I_NS1R_17LinearCombinationISJ_fSJ_fLNS_15FloatRoundStyleE2EEES1J_S1Q_JEEENS4_5SM1004TMEM4LOAD26SM100_TMEM_LOAD_32dp32b32xENS4_13SM90_TMA_LOADENS12_INS13_ILi2ELi4ELi3EEES16_NST_INS5_IJS17_S1L_EEENS5_IJS1L_SC_EEEEEEENS4_39AutoVectorizingCopyWithAssumedAlignmentILi128EEENS4_14SM90_TMA_STOREES26_S28_S28_EEEvvEEEEvNT_6ParamsE:
        .type           _ZN7cutlass13device_kernelINS_4gemm6kernel13GemmUniversalIN4cute5tupleIJiiiiEEENS1_10collective13CollectiveMmaINS1_35MainloopSm100TmaUmmaWarpSpecializedILi8ELi2ELi4ENS5_IJNS4_1CILi4EEESB_NSA_ILi1EEEEEEEENS5_IJNSA_ILi128EEENSA_ILi256EEENSA_ILi64EEEEEENS_10bfloat16_tENS5_IJlSC_lEEESJ_SK_NS4_8TiledMMAINS4_8MMA_AtomIJNS4_26SM100_MMA_F16BF16_2x1SM_SSISJ_SJ_fLi128ELi256ELNS4_4UMMA5MajorE0ELSP_0ELNSO_7ScaleInE0ELSQ_0EEEEEENS4_6LayoutINS5_IJSC_SC_SC_EEENS5_IJNSA_ILi0EEESV_SV_EEEEENS5_IJNS4_10UnderscoreESY_SY_EEEEENS4_28SM100_TMA_2SM_LOAD_MULTICASTENS4_14ComposedLayoutINS4_7SwizzleILi3ELi4ELi3EEENS4_18smem_ptr_flag_bitsILi16EEENST_INS5_IJNSA_ILi8EEESH_EEENS5_IJSH_SC_EEEEEEEvNS4_8identityES11_S1B_vS1C_EENS_8epilogue10collective18CollectiveEpilogueINS1E_23Sm100TmaWarpSpecializedILi4ELi2ELi32ELb1ELb0EEEJNS5_IJSH_SG_SH_EEENS5_IJNST_ISH_SC_EENST_INS5_IJNSA_ILi32EEENSA_ILi2EEEEEENS5_IJSC_SF_EEEEEEEESJ_SK_SJ_SK_NS1E_6fusion15FusionCallbacksIS1I_NS1R_17LinearCombinationISJ_fSJ_fLNS_15FloatRoundStyleE2EEES1J_S1Q_JEEENS4_5SM1004TMEM4LOAD26SM100_TMEM_LOAD_32dp32b32xENS4_13SM90_TMA_LOADENS12_INS13_ILi2ELi4ELi3EEES16_NST_INS5_IJS17_S1L_EEENS5_IJS1L_SC_EEEEEEENS4_39AutoVectorizingCopyWithAssumedAlignmentILi128EEENS4_14SM90_TMA_STOREES26_S28_S28_EEEvvEEEEvNT_6ParamsE,@function
        .size           _ZN7cutlass13device_kernelINS_4gemm6kernel13GemmUniversalIN4cute5tupleIJiiiiEEENS1_10collective13CollectiveMmaINS1_35MainloopSm100TmaUmmaWarpSpecializedILi8ELi2ELi4ENS5_IJNS4_1CILi4EEESB_NSA_ILi1EEEEEEEENS5_IJNSA_ILi128EEENSA_ILi256EEENSA_ILi64EEEEEENS_10bfloat16_tENS5_IJlSC_lEEESJ_SK_NS4_8TiledMMAINS4_8MMA_AtomIJNS4_26SM100_MMA_F16BF16_2x1SM_SSISJ_SJ_fLi128ELi256ELNS4_4UMMA5MajorE0ELSP_0ELNSO_7ScaleInE0ELSQ_0EEEEEENS4_6LayoutINS5_IJSC_SC_SC_EEENS5_IJNSA_ILi0EEESV_SV_EEEEENS5_IJNS4_10UnderscoreESY_SY_EEEEENS4_28SM100_TMA_2SM_LOAD_MULTICASTENS4_14ComposedLayoutINS4_7SwizzleILi3ELi4ELi3EEENS4_18smem_ptr_flag_bitsILi16EEENST_INS5_IJNSA_ILi8EEESH_EEENS5_IJSH_SC_EEEEEEEvNS4_8identityES11_S1B_vS1C_EENS_8epilogue10collective18CollectiveEpilogueINS1E_23Sm100TmaWarpSpecializedILi4ELi2ELi32ELb1ELb0EEEJNS5_IJSH_SG_SH_EEENS5_IJNST_ISH_SC_EENST_INS5_IJNSA_ILi32EEENSA_ILi2EEEEEENS5_IJSC_SF_EEEEEEEESJ_SK_SJ_SK_NS1E_6fusion15FusionCallbacksIS1I_NS1R_17LinearCombinationISJ_fSJ_fLNS_15FloatRoundStyleE2EEES1J_S1Q_JEEENS4_5SM1004TMEM4LOAD26SM100_TMEM_LOAD_32dp32b32xENS4_13SM90_TMA_LOADENS12_INS13_ILi2ELi4ELi3EEES16_NST_INS5_IJS17_S1L_EEENS5_IJS1L_SC_EEEEEEENS4_39AutoVectorizingCopyWithAssumedAlignmentILi128EEENS4_14SM90_TMA_STOREES26_S28_S28_EEEvvEEEEvNT_6ParamsE,(.L_x_209 - _ZN7cutlass13device_kernelINS_4gemm6kernel13GemmUniversalIN4cute5tupleIJiiiiEEENS1_10collective13CollectiveMmaINS1_35MainloopSm100TmaUmmaWarpSpecializedILi8ELi2ELi4ENS5_IJNS4_1CILi4EEESB_NSA_ILi1EEEEEEEENS5_IJNSA_ILi128EEENSA_ILi256EEENSA_ILi64EEEEEENS_10bfloat16_tENS5_IJlSC_lEEESJ_SK_NS4_8TiledMMAINS4_8MMA_AtomIJNS4_26SM100_MMA_F16BF16_2x1SM_SSISJ_SJ_fLi128ELi256ELNS4_4UMMA5MajorE0ELSP_0ELNSO_7ScaleInE0ELSQ_0EEEEEENS4_6LayoutINS5_IJSC_SC_SC_EEENS5_IJNSA_ILi0EEESV_SV_EEEEENS5_IJNS4_10UnderscoreESY_SY_EEEEENS4_28SM100_TMA_2SM_LOAD_MULTICASTENS4_14ComposedLayoutINS4_7SwizzleILi3ELi4ELi3EEENS4_18smem_ptr_flag_bitsILi16EEENST_INS5_IJNSA_ILi8EEESH_EEENS5_IJSH_SC_EEEEEEEvNS4_8identityES11_S1B_vS1C_EENS_8epilogue10collective18CollectiveEpilogueINS1E_23Sm100TmaWarpSpecializedILi4ELi2ELi32ELb1ELb0EEEJNS5_IJSH_SG_SH_EEENS5_IJNST_ISH_SC_EENST_INS5_IJNSA_ILi32EEENSA_ILi2EEEEEENS5_IJSC_SF_EEEEEEEESJ_SK_SJ_SK_NS1E_6fusion15FusionCallbacksIS1I_NS1R_17LinearCombinationISJ_fSJ_fLNS_15FloatRoundStyleE2EEES1J_S1Q_JEEENS4_5SM1004TMEM4LOAD26SM100_TMEM_LOAD_32dp32b32xENS4_13SM90_TMA_LOADENS12_INS13_ILi2ELi4ELi3EEES16_NST_INS5_IJS17_S1L_EEENS5_IJS1L_SC_EEEEEEENS4_39AutoVectorizingCopyWithAssumedAlignmentILi128EEENS4_14SM90_TMA_STOREES26_S28_S28_EEEvvEEEEvNT_6ParamsE)
        .other          _ZN7cutlass13device_kernelINS_4gemm6kernel13GemmUniversalIN4cute5tupleIJiiiiEEENS1_10collective13CollectiveMmaINS1_35MainloopSm100TmaUmmaWarpSpecializedILi8ELi2ELi4ENS5_IJNS4_1CILi4EEESB_NSA_ILi1EEEEEEEENS5_IJNSA_ILi128EEENSA_ILi256EEENSA_ILi64EEEEEENS_10bfloat16_tENS5_IJlSC_lEEESJ_SK_NS4_8TiledMMAINS4_8MMA_AtomIJNS4_26SM100_MMA_F16BF16_2x1SM_SSISJ_SJ_fLi128ELi256ELNS4_4UMMA5MajorE0ELSP_0ELNSO_7ScaleInE0ELSQ_0EEEEEENS4_6LayoutINS5_IJSC_SC_SC_EEENS5_IJNSA_ILi0EEESV_SV_EEEEENS5_IJNS4_10UnderscoreESY_SY_EEEEENS4_28SM100_TMA_2SM_LOAD_MULTICASTENS4_14ComposedLayoutINS4_7SwizzleILi3ELi4ELi3EEENS4_18smem_ptr_flag_bitsILi16EEENST_INS5_IJNSA_ILi8EEESH_EEENS5_IJSH_SC_EEEEEEEvNS4_8identityES11_S1B_vS1C_EENS_8epilogue10collective18CollectiveEpilogueINS1E_23Sm100TmaWarpSpecializedILi4ELi2ELi32ELb1ELb0EEEJNS5_IJSH_SG_SH_EEENS5_IJNST_ISH_SC_EENST_INS5_IJNSA_ILi32EEENSA_ILi2EEEEEENS5_IJSC_SF_EEEEEEEESJ_SK_SJ_SK_NS1E_6fusion15FusionCallbacksIS1I_NS1R_17LinearCombinationISJ_fSJ_fLNS_15FloatRoundStyleE2EEES1J_S1Q_JEEENS4_5SM1004TMEM4LOAD26SM100_TMEM_LOAD_32dp32b32xENS4_13SM90_TMA_LOADENS12_INS13_ILi2ELi4ELi3EEES16_NST_INS5_IJS17_S1L_EEENS5_IJS1L_SC_EEEEEEENS4_39AutoVectorizingCopyWithAssumedAlignmentILi128EEENS4_14SM90_TMA_STOREES26_S28_S28_EEEvvEEEEvNT_6ParamsE,@"STO_CUDA_ENTRY STV_DEFAULT"
_ZN7cutlass13device_kernelINS_4gemm6kernel13GemmUniversalIN4cute5tupleIJiiiiEEENS1_10collective13CollectiveMmaINS1_35MainloopSm100TmaUmmaWarpSpecializedILi8ELi2ELi4ENS5_IJNS4_1CILi4EEESB_NSA_ILi1EEEEEEEENS5_IJNSA_ILi128EEENSA_ILi256EEENSA_ILi64EEEEEENS_10bfloat16_tENS5_IJlSC_lEEESJ_SK_NS4_8TiledMMAINS4_8MMA_AtomIJNS4_26SM100_MMA_F16BF16_2x1SM_SSISJ_SJ_fLi128ELi256ELNS4_4UMMA5MajorE0ELSP_0ELNSO_7ScaleInE0ELSQ_0EEEEEENS4_6LayoutINS5_IJSC_SC_SC_EEENS5_IJNSA_ILi0EEESV_SV_EEEEENS5_IJNS4_10UnderscoreESY_SY_EEEEENS4_28SM100_TMA_2SM_LOAD_MULTICASTENS4_14ComposedLayoutINS4_7SwizzleILi3ELi4ELi3EEENS4_18smem_ptr_flag_bitsILi16EEENST_INS5_IJNSA_ILi8EEESH_EEENS5_IJSH_SC_EEEEEEEvNS4_8identityES11_S1B_vS1C_EENS_8epilogue10collective18CollectiveEpilogueINS1E_23Sm100TmaWarpSpecializedILi4ELi2ELi32ELb1ELb0EEEJNS5_IJSH_SG_SH_EEENS5_IJNST_ISH_SC_EENST_INS5_IJNSA_ILi32EEENSA_ILi2EEEEEENS5_IJSC_SF_EEEEEEEESJ_SK_SJ_SK_NS1E_6fusion15FusionCallbacksIS1I_NS1R_17LinearCombinationISJ_fSJ_fLNS_15FloatRoundStyleE2EEES1J_S1Q_JEEENS4_5SM1004TMEM4LOAD26SM100_TMEM_LOAD_32dp32b32xENS4_13SM90_TMA_LOADENS12_INS13_ILi2ELi4ELi3EEES16_NST_INS5_IJS17_S1L_EEENS5_IJS1L_SC_EEEEEEENS4_39AutoVectorizingCopyWithAssumedAlignmentILi128EEENS4_14SM90_TMA_STOREES26_S28_S28_EEEvvEEEEvNT_6ParamsE:
[----:B------:R-:W1:Y:S01]  /*0000*/  LDC R1, c[0x0][0x37c] ;  /* 0x0000df00ff017b82 */ /* 0x000e620000000800 */
[----:B------:R-:W2:Y:S01]  /*0010*/  S2R R98, SR_TID.X ;  /* 0x0000000000627919 */ /* 0x000ea20000002100 */
[----:B------:R-:W3:Y:S06]  /*0020*/  LDCU.64 UR8, c[0x0][0x890] ;  /* 0x00011200ff0877ac */ /* 0x000eec0008000a00 */
[----:B------:R-:W4:Y:S01]  /*0030*/  S2UR UR4, SR_CgaCtaId ;  /* 0x00000000000479c3 */ /* 0x000f220000008800 */
[----:B------:R-:W-:Y:S02]  /*0040*/  PRMT R84, RZ, 0x7610, R84 ;  /* 0x00007610ff547816 */ /* 0x000fe40000000054 */
[----:B------:R-:W-:-:S02]  /*0050*/  ELECT P0, URZ, PT ;  /* 0x0000000000ff782f */ /* 0x000fc40003800000 */
[----:B---3--:R-:W-:-:S04]  /*0060*/  ISETP.NE.U32.AND P1, PT, RZ, UR8, PT ;  /* 0x00000008ff007c0c */ /* 0x008fc8000bf25070 */
[----:B------:R-:W-:Y:S01]  /*0070*/  ISETP.NE.AND.EX P2, PT, RZ, UR9, PT, P1 ;  /* 0x00000009ff007c0c */ /* 0x000fe2000bf45310 */
[----:B----4-:R-:W-:Y:S02]  /*0080*/  ULOP3.LUT UR47, UR4, 0x1, URZ, 0xc0, !UPT ;  /* 0x00000001042f7892 */ /* 0x010fe4000f8ec0ff */
[----:B------:R-:W-:Y:S01]  /*0090*/  ULOP3.LUT UR46, UR4, 0x1, URZ, 0x3c, !UPT ;  /* 0x00000001042e7892 */ /* 0x000fe2000f8e3cff */
[----:B--2---:R-:W-:-:S05]  /*00a0*/  SHF.R.U32.HI R85, RZ, 0x5, R98 ;  /* 0x00000005ff557819 */ /* 0x004fca0000011662 */
[----:B------:R-:W2:Y:S02]  /*00b0*/  SHFL.IDX PT, R0, R85, RZ, 0x1f ;  /* 0x00001fff55007589 */ /* 0x000ea400000e0000 */
[----:B--2---:R-:W-:Y:S02]  /*00c0*/  R2UR UR22, R0 ;  /* 0x00000000001672ca */ /* 0x004fe400000e0000 */
[----:B-1----:R-:W-:-:S13]  /*00d0*/  @P2 BRA `(.L_x_0) ;  /* 0x0000000000302947 */ /* 0x002fda0003800000 */
[----:B------:R-:W1:Y:S02]  /*00e0*/  LDCU.64 UR4, c[0x0][0x888] ;  /* 0x00011100ff0477ac */ /* 0x000e640008000a00 */
[----:B-1----:R-:W-:-:S04]  /*00f0*/  UISETP.NE.U32.AND UP0, UPT, UR4, URZ, UPT ;  /* 0x000000ff0400728c */ /* 0x002fc8000bf05070 */
[----:B------:R-:W-:-:S09]  /*0100*/  UISETP.NE.AND.EX UP0, UPT, UR5, URZ, UPT, UP0 ;  /* 0x000000ff0500728c */ /* 0x000fd2000bf05300 */
[----:B------:R-:W-:Y:S05]  /*0110*/  BRA.U !UP0, `(.L_x_1) ;  /* 0x0000000108147547 */ /* 0x000fea000b800000 */
[----:B------:R-:W1:Y:S01]  /*0120*/  LDC.64 R2, c[0x0][0x888] ;  /* 0x00022200ff027b82 */ /* 0x000e620000000a00 */
[----:B------:R-:W1:Y:S02]  /*0130*/  LDCU.64 UR4, c[0x0][0x358] ;  /* 0x00006b00ff0477ac */ /* 0x000e640008000a00 */
[----:B-1----:R1:W5:Y:S01]  /*0140*/  LDG.E R41, desc[UR4][R2.64] ;  /* 0x0000000402297981 */ /* 0x002362000c1e1900 */
[----:B------:R-:W-:Y:S01]  /*0150*/  HFMA2 R84, -RZ, RZ, 0, 5.9604644775390625e-08 ;  /* 0x00000001ff547431 */ /* 0x000fe200000001ff */
[----:B------:R-:W-:Y:S05]  /*0160*/  BRA `(.L_x_0) ;  /* 0x00000000000c7947 */ /* 0x000fea0003800000 */
.L_x_1:
[----:B------:R-:W1:Y:S01]  /*0170*/  LDCU UR4, c[0x0][0x880] ;  /* 0x00011000ff0477ac */ /* 0x000e620008000800 */
[----:B------:R-:W-:Y:S01]  /*0180*/  HFMA2 R84, -RZ, RZ, 0, 5.9604644775390625e-08 ;  /* 0x00000001ff547431 */ /* 0x000fe200000001ff */
[----:B-1----:R-:W-:-:S07]  /*0190*/  MOV R41, UR4 ;  /* 0x0000000400297c02 */ /* 0x002fce0008000f00 */
.L_x_0:
[----:B------:R-:W2:Y:S02]  /*01a0*/  LDCU.64 UR4, c[0x0][0x8b0] ;  /* 0x00011600ff0477ac */ /* 0x000ea40008000a00 */
[----:B--2---:R-:W-:-:S04]  /*01b0*/  UISETP.NE.U32.AND UP0, UPT, UR4, URZ, UPT ;  /* 0x000000ff0400728c */ /* 0x004fc8000bf05070 */
[----:B------:R-:W-:-:S09]  /*01c0*/  UISETP.NE.AND.EX UP0, UPT, UR5, URZ, UPT, UP0 ;  /* 0x000000ff0500728c */ /* 0x000fd2000bf05300 */
[----:B------:R-:W-:Y:S05]  /*01d0*/  BRA.U UP0, `(.L_x_2) ;  /* 0x0000000100287547 */ /* 0x000fea000b800000 */
[----:B------:R-:W2:Y:S02]  /*01e0*/  LDCU.64 UR4, c[0x0][0x8a8] ;  /* 0x00011500ff0477ac */ /* 0x000ea40008000a00 */
[----:B--2---:R-:W-:-:S04]  /*01f0*/  UISETP.NE.U32.AND UP0, UPT, UR4, URZ, UPT ;  /* 0x000000ff0400728c */ /* 0x004fc8000bf05070 */
[----:B------:R-:W-:-:S09]  /*0200*/  UISETP.NE.AND.EX UP0, UPT, UR5, URZ, UPT, UP0 ;  /* 0x000000ff0500728c */ /* 0x000fd2000bf05300 */
[----:B------:R-:W-:Y:S05]  /*0210*/  BRA.U !UP0, `(.L_x_3) ;  /* 0x0000000108107547 */ /* 0x000fea000b800000 */
[----:B------:R-:W2:Y:S01]  /*0220*/  LDC.64 R38, c[0x0][0x8a8] ;  /* 0x00022a00ff267b82 */ /* 0x000ea20000000a00 */
[----:B------:R-:W2:Y:S02]  /*0230*/  LDCU.64 UR4, c[0x0][0x358] ;  /* 0x00006b00ff0477ac */ /* 0x000ea40008000a00 */
[----:B--2---:R2:W5:Y:S01]  /*0240*/  LDG.E R38, desc[UR4][R38.64] ;  /* 0x0000000426267981 */ /* 0x004562000c1e1900 */
[----:B------:R-:W-:Y:S05]  /*0250*/  BRA `(.L_x_2) ;  /* 0x0000000000087947 */ /* 0x000fea0003800000 */
.L_x_3:
[----:B------:R-:W2:Y:S02]  /*0260*/  LDCU UR4, c[0x0][0x8a0] ;  /* 0x00011400ff0477ac */ /* 0x000ea40008000800 */
[----:B--2---:R-:W-:Y:S02]  /*0270*/  MOV R38, UR4 ;  /* 0x0000000400267c02 */ /* 0x004fe40008000f00 */
.L_x_2:
[----:B------:R-:W-:Y:S01]  /*0280*/  IMAD.U32 R0, RZ, RZ, UR22 ;  /* 0x00000016ff007e24 */ /* 0x000fe2000f8e00ff */
[----:B------:R-:W-:Y:S04]  /*0290*/  BSSY.RECONVERGENT B0, `(.L_x_4) ;  /* 0x000000c000007945 */ /* 0x000fe80003800200 */
[C---:B------:R-:W-:Y:S02]  /*02a0*/  ISETP.NE.OR P3, PT, R0.reuse, 0x1, !P0 ;  /* 0x000000010000780c */ /* 0x040fe40004765670 */
[----:B------:R-:W-:-:S11]  /*02b0*/  ISETP.NE.OR P2, PT, R0, 0x3, !P0 ;  /* 0x000000030000780c */ /* 0x000fd60004745670 */
[----:B------:R-:W-:Y:S05]  /*02c0*/  @P3 BRA `(.L_x_5) ;  /* 0x0000000000203947 */ /* 0x000fea0003800000 */
[----:B------:R-:W3:Y:S02]  /*02d0*/  LDCU.64 UR4, c[0x0][0x348] ;  /* 0x00006900ff0477ac */ /* 0x000ee40008000a00 */
[----:B---3--:R-:W-:Y:S02]  /*02e0*/  UIADD3 UR6, UP1, UPT, UR4, 0x80, URZ ;  /* 0x0000008004067890 */ /* 0x008fe4000ff3e0ff */
[----:B------:R-:W-:Y:S02]  /*02f0*/  UIADD3 UR4, UP0, UPT, UR4, 0x180, URZ ;  /* 0x0000018004047890 */ /* 0x000fe4000ff1e0ff */
[----:B------:R-:W-:Y:S02]  /*0300*/  UIADD3.X UR7, UPT, UPT, URZ, UR5, URZ, UP1, !UPT ;  /* 0x00000005ff077290 */ /* 0x000fe40008ffe4ff */
[----:B------:R-:W-:-:S07]  /*0310*/  UIADD3.X UR5, UPT, UPT, URZ, UR5, URZ, UP0, !UPT ;  /* 0x00000005ff057290 */ /* 0x000fce00087fe4ff */
[----:B------:R3:W-:Y:S02]  /*0320*/  UTMACCTL.PF [UR6] ;  /* 0x00000000060079b9 */ /* 0x0007e40008040000 */
[----:B------:R3:W-:Y:S02]  /*0330*/  UTMACCTL.PF [UR4] ;  /* 0x00000000040079b9 */ /* 0x0007e40008040000 */
[----:B---3--:R-:W-:Y:S01]  /*0340*/  NOP ;  /* 0x0000000000007918 */ /* 0x008fe20000000000 */
.L_x_5:
[----:B------:R-:W-:Y:S05]  /*0350*/  BSYNC.RECONVERGENT B0 ;  /* 0x0000000000007941 */ /* 0x000fea0003800200 */
.L_x_4:
[----:B------:R-:W-:Y:S04]  /*0360*/  BSSY.RECONVERGENT B0, `(.L_x_6) ;  /* 0x000000a000007945 */ /* 0x000fe80003800200 */
        /* <DEDUP_REMOVED lines=9> */
.L_x_7:
[----:B------:R-:W-:Y:S05]  /*0400*/  BSYNC.RECONVERGENT B0 ;  /* 0x0000000000007941 */ /* 0x000fea0003800200 */
.L_x_6:
[----:B------:R-:W3:Y:S01]  /*0410*/  LDCU.64 UR4, c[0x0][0x888] ;  /* 0x00011100ff0477ac */ /* 0x000ee20008000a00 */
[----:B------:R-:W-:Y:S01]  /*0420*/  ISETP.NE.AND.EX P1, PT, RZ, UR9, PT, P1 ;  /* 0x00000009ff007c0c */ /* 0x000fe2000bf25310 */
[----:B------:R-:W-:Y:S01]  /*0430*/  UPLOP3.LUT UP3, UPT, UPT, UPT, UPT, 0x80, 0x8 ;  /* 0x000000000008789c */ /* 0x000fe20003f6f070 */
[----:B---3--:R-:W-:-:S04]  /*0440*/  ISETP.NE.U32.AND P2, PT, RZ, UR4, PT ;  /* 0x00000004ff007c0c */ /* 0x008fc8000bf45070 */
[----:B------:R-:W-:-:S13]  /*0450*/  ISETP.NE.AND.EX P2, PT, RZ, UR5, PT, P2 ;  /* 0x00000005ff007c0c */ /* 0x000fda000bf45320 */
[----:B------:R-:W-:Y:S05]  /*0460*/  @P2 BRA P1, `(.L_x_8) ;  /* 0x0000000000282947 */ /* 0x000fea0000800000 */
[----:B------:R-:W-:Y:S01]  /*0470*/  UISETP.NE.U32.AND UP0, UPT, UR8, URZ, UPT ;  /* 0x000000ff0800728c */ /* 0x000fe2000bf05070 */
[----:B-----5:R-:W-:Y:S01]  /*0480*/  FSETP.NEU.AND P1, PT, R41, RZ, PT ;  /* 0x000000ff2900720b */ /* 0x020fe20003f2d000 */
[----:B------:R-:W-:Y:S02]  /*0490*/  UISETP.NE.U32.AND UP2, UPT, UR4, URZ, UPT ;  /* 0x000000ff0400728c */ /* 0x000fe4000bf45070 */
[----:B------:R-:W-:Y:S02]  /*04a0*/  UISETP.NE.AND.EX UP1, UPT, UR9, URZ, UPT, UP0 ;  /* 0x000000ff0900728c */ /* 0x000fe4000bf25300 */
[----:B------:R-:W-:-:S04]  /*04b0*/  UISETP.NE.AND.EX UP0, UPT, UR5, URZ, UPT, UP2 ;  /* 0x000000ff0500728c */ /* 0x000fc8000bf05320 */
[----:B------:R-:W-:-:S04]  /*04c0*/  USEL UR4, URZ, 0xffffffff, UP0 ;  /* 0xffffffffff047887 */ /* 0x000fc80008000000 */
[----:B------:R-:W-:Y:S01]  /*04d0*/  VOTEU.ANY UP0, P1 ;  /* 0x0000000000ff7886 */ /* 0x000fe20000800100 */
[----:B------:R-:W-:-:S04]  /*04e0*/  @!UP1 USEL UR4, URZ, 0xffffffff, UP0 ;  /* 0xffffffffff049887 */ /* 0x000fc80008000000 */
[----:B------:R-:W-:-:S04]  /*04f0*/  ULOP3.LUT UR4, UR4, 0x1, URZ, 0xc0, !UPT ;  /* 0x0000000104047892 */ /* 0x000fc8000f8ec0ff */
[----:B------:R-:W-:-:S11]  /*0500*/  UISETP.NE.U32.AND UP3, UPT, UR4, 0x1, UPT ;  /* 0x000000010400788c */ /* 0x000fd6000bf65070 */
.L_x_8:
[----:B------:R-:W3:Y:S01]  /*0510*/  SHFL.IDX PT, R0, R85, RZ, 0x1f ;  /* 0x00001fff55007589 */ /* 0x000ee200000e0000 */
[----:B------:R-:W-:-:S04]  /*0520*/  UISETP.NE.AND UP0, UPT, UR22, 0x2, UPT ;  /* 0x000000021600788c */ /* 0x000fc8000bf05270 */
[----:B------:R-:W-:Y:S02]  /*0530*/  UISETP.EQ.AND UP1, UPT, UR47, URZ, !UP0 ;  /* 0x000000ff2f00728c */ /* 0x000fe4000c722270 */
[----:B------:R-:W-:-:S04]  /*0540*/  USEL UR53, URZ, 0x1, UP0 ;  /* 0x00000001ff357887 */ /* 0x000fc80008000000 */
[----:B------:R-:W-:Y:S02]  /*0550*/  PLOP3.LUT P3, PT, P0, PT, UP1, 0x80, 0x8 ;  /* 0x000000000008781c */ /* 0x000fe4000076f018 */
[----:B---3--:R-:W-:-:S13]  /*0560*/  ISETP.NE.AND P1, PT, R0, RZ, PT ;  /* 0x000000ff0000720c */ /* 0x008fda0003f25270 */
[----:B------:R-:W-:Y:S05]  /*0570*/  @P1 BRA `(.L_x_9) ;  /* 0x0000000000781947 */ /* 0x000fea0003800000 */
[----:B------:R-:W3:Y:S01]  /*0580*/  S2UR UR5, SR_CgaCtaId ;  /* 0x00000000000579c3 */ /* 0x000ee20000008800 */
[----:B------:R-:W-:Y:S01]  /*0590*/  UMOV UR4, 0x400 ;  /* 0x0000040000047882 */ /* 0x000fe20000000000 */
[----:B------:R-:W-:Y:S01]  /*05a0*/  UMOV UR8, 0x1 ;  /* 0x0000000100087882 */ /* 0x000fe20000000000 */
[----:B------:R-:W-:Y:S01]  /*05b0*/  UMOV UR6, 0x5 ;  /* 0x0000000500067882 */ /* 0x000fe20000000000 */
[----:B------:R-:W-:-:S04]  /*05c0*/  UIADD3 UR8, UPT, UPT, -UR8, 0x100000, URZ ;  /* 0x0010000008087890 */ /* 0x000fc8000fffe1ff */
[----:B------:R-:W-:Y:S02]  /*05d0*/  USHF.L.U32 UR9, UR8, 0xb, URZ ;  /* 0x0000000b08097899 */ /* 0x000fe400080006ff */
[----:B------:R-:W-:Y:S02]  /*05e0*/  USHF.L.U32 UR8, UR8, 0x1, URZ ;  /* 0x0000000108087899 */ /* 0x000fe400080006ff */
[----:B------:R-:W-:-:S04]  /*05f0*/  UIADD3 UR6, UPT, UPT, -UR6, 0x100000, URZ ;  /* 0x0010000006067890 */ /* 0x000fc8000fffe1ff */
[----:B------:R-:W-:Y:S02]  /*0600*/  USHF.L.U32 UR7, UR6, 0xb, URZ ;  /* 0x0000000b06077899 */ /* 0x000fe400080006ff */
[----:B------:R-:W-:Y:S01]  /*0610*/  USHF.L.U32 UR6, UR6, 0x1, URZ ;  /* 0x0000000106067899 */ /* 0x000fe200080006ff */
[----:B------:R-:W-:Y:S01]  /*0620*/  ELECT P1, URZ, PT ;  /* 0x0000000000ff782f */ /* 0x000fe20003820000 */
[----:B---3--:R-:W-:Y:S01]  /*0630*/  ULEA UR4, UR5, UR4, 0x18 ;  /* 0x0000000405047291 */ /* 0x008fe2000f8ec0ff */
[----:B------:R-:W3:Y:S11]  /*0640*/  FENCE.VIEW.ASYNC.S ;  /* 0x00000000000073c6 */ /* 0x000ef60000000000 */
[----:B---3--:R3:W4:Y:S01]  /*0650*/  SYNCS.EXCH.64 URZ, [UR4], UR8 ;  /* 0x0000000804ff75b2 */ /* 0x0087220008000100 */
[----:B------:R3:W1:Y:S01]  /*0660*/  SYNCS.EXCH.64 URZ, [UR4+0x40], UR6 ;  /* 0x0000400604ff75b2 */ /* 0x0006620008000100 */
        /* <DEDUP_REMOVED lines=13> */
[----:B------:R3:W1:Y:S02]  /*0740*/  SYNCS.EXCH.64 URZ, [UR4+0x78], UR6 ;  /* 0x0000780604ff75b2 */ /* 0x0006640008000100 */
[----:B---3--:R-:W-:Y:S01]  /*0750*/  NOP ;  /* 0x0000000000007918 */ /* 0x008fe20000000000 */
.L_x_9:
[----:B------:R-:W3:Y:S01]  /*0760*/  SHFL.IDX PT, R0, R85, RZ, 0x1f ;  /* 0x00001fff55007589 */ /* 0x000ee200000e0000 */
[----:B------:R-:W-:Y:S01]  /*0770*/  NOP ;  /* 0x0000000000007918 */ /* 0x000fe20000000000 */
[----:B---3--:R-:W-:-:S13]  /*0780*/  ISETP.NE.AND P1, PT, R0, 0x1, PT ;  /* 0x000000010000780c */ /* 0x008fda0003f25270 */
        /* <DEDUP_REMOVED lines=14> */
[----:B---3--:R3:W1:Y:S01]  /*0870*/  SYNCS.EXCH.64 URZ, [UR4+0x80], UR8 ;  /* 0x0000800804ff75b2 */ /* 0x0086620008000100 */
[----:B------:R3:W1:Y:S01]  /*0880*/  SYNCS.EXCH.64 URZ, [UR4+0xa0], UR6 ;  /* 0x0000a00604ff75b2 */ /* 0x0006620008000100 */
[----:B------:R3:W1:Y:S01]  /*0890*/  SYNCS.EXCH.64 URZ, [UR4+0x88], UR8 ;  /* 0x0000880804ff75b2 */ /* 0x0006620008000100 */
[----:B------:R3:W1:Y:S01]  /*08a0*/  SYNCS.EXCH.64 URZ, [UR4+0xa8], UR6 ;  /* 0x0000a80604ff75b2 */ /* 0x0006620008000100 */
[----:B------:R3:W1:Y:S01]  /*08b0*/  SYNCS.EXCH.64 URZ, [UR4+0x90], UR8 ;  /* 0x0000900804ff75b2 */ /* 0x0006620008000100 */
[----:B------:R3:W1:Y:S01]  /*08c0*/  SYNCS.EXCH.64 URZ, [UR4+0xb0], UR6 ;  /* 0x0000b00604ff75b2 */ /* 0x0006620008000100 */
[----:B------:R3:W1:Y:S01]  /*08d0*/  SYNCS.EXCH.64 URZ, [UR4+0x98], UR8 ;  /* 0x0000980804ff75b2 */ /* 0x0006620008000100 */
[----:B------:R3:W1:Y:S01]  /*08e0*/  SYNCS.EXCH.64 URZ, [UR4+0xb8], UR6 ;  /* 0x0000b80604ff75b2 */ /* 0x0006620008000100 */
[----:B------:R-:W-:Y:S01]  /*08f0*/  NOP ;  /* 0x0000000000007918 */ /* 0x000fe20000000000 */
.L_x_10:
[----:B------:R-:W2:Y:S01]  /*0900*/  SHFL.IDX PT, R0, R85, RZ, 0x1f ;  /* 0x00001fff55007589 */ /* 0x000ea200000e0000 */
[----:B------:R-:W-:Y:S01]  /*0910*/  NOP ;  /* 0x0000000000007918 */ /* 0x000fe20000000000 */
[----:B--2---:R-:W-:-:S13]  /*0920*/  ISETP.NE.AND P1, PT, R0, 0x3, PT ;  /* 0x000000030000780c */ /* 0x004fda0003f25270 */
[----:B------:R-:W-:Y:S05]  /*0930*/  @P1 BRA `(.L_x_11) ;  /* 0x0000000000301947 */ /* 0x000fea0003800000 */
[----:B---3--:R-:W2:Y:S01]  /*0940*/  S2UR UR6, SR_CgaCtaId ;  /* 0x00000000000679c3 */ /* 0x008ea20000008800 */
[----:B------:R-:W-:Y:S01]  /*0950*/  UMOV UR4, 0x400 ;  /* 0x0000040000047882 */ /* 0x000fe20000000000 */
[----:B------:R-:W-:Y:S01]  /*0960*/  UMOV UR5, 0x20 ;  /* 0x0000002000057882 */ /* 0x000fe20000000000 */
[----:B------:R-:W-:Y:S01]  /*0970*/  ELECT P1, URZ, PT ;  /* 0x0000000000ff782f */ /* 0x000fe20003820000 */
[----:B--2---:R-:W-:Y:S02]  /*0980*/  ULEA UR6, UR6, UR4, 0x18 ;  /* 0x0000000406067291 */ /* 0x004fe4000f8ec0ff */
[----:B------:R-:W-:-:S04]  /*0990*/  UIADD3 UR4, UPT, UPT, -UR5, 0x100000, URZ ;  /* 0x0010000005047890 */ /* 0x000fc8000fffe1ff */
[----:B------:R-:W-:Y:S02]  /*09a0*/  USHF.L.U32 UR5, UR4, 0xb, URZ ;  /* 0x0000000b04057899 */ /* 0x000fe400080006ff */
[----:B------:R-:W-:Y:S01]  /*09b0*/  USHF.L.U32 UR4, UR4, 0x1, URZ ;  /* 0x0000000104047899 */ /* 0x000fe200080006ff */
[----:B------:R-:W2:Y:S11]  /*09c0*/  FENCE.VIEW.ASYNC.S ;  /* 0x00000000000073c6 */ /* 0x000eb60000000000 */
[----:B--2---:R2:W3:Y:S01]  /*09d0*/  SYNCS.EXCH.64 URZ, [UR6+0xc0], UR4 ;  /* 0x0000c00406ff75b2 */ /* 0x0044e20008000100 */
[----:B------:R2:W1:Y:S01]  /*09e0*/  SYNCS.EXCH.64 URZ, [UR6+0xc8], UR4 ;  /* 0x0000c80406ff75b2 */ /* 0x0004620008000100 */
[----:B------:R-:W-:Y:S01]  /*09f0*/  NOP ;  /* 0x0000000000007918 */ /* 0x000fe20000000000 */
.L_x_11:
[----:B------:R-:W4:Y:S01]  /*0a00*/  SHFL.IDX PT, R0, R85, RZ, 0x1f ;  /* 0x00001fff55007589 */ /* 0x000f2200000e0000 */
[----:B------:R-:W-:Y:S01]  /*0a10*/  NOP ;  /* 0x0000000000007918 */ /* 0x000fe20000000000 */
[----:B----4-:R-:W-:-:S13]  /*0a20*/  ISETP.NE.AND P1, PT, R0, 0x4, PT ;  /* 0x000000040000780c */ /* 0x010fda0003f25270 */
[----:B------:R-:W-:Y:S05]  /*0a30*/  @P1 BRA `(.L_x_12) ;  /* 0x00000000004c1947 */ /* 0x000fea0003800000 */
[----:B--2---:R-:W2:Y:S01]  /*0a40*/  S2UR UR5, SR_CgaCtaId ;  /* 0x00000000000579c3 */ /* 0x004ea20000008800 */
[----:B---3--:R-:W-:Y:S01]  /*0a50*/  UMOV UR4, 0xe20 ;  /* 0x00000e2000047882 */ /* 0x008fe20000000000 */
[----:B------:R-:W-:Y:S01]  /*0a60*/  UMOV UR6, 0x400 ;  /* 0x0000040000067882 */ /* 0x000fe20000000000 */
[----:B------:R-:W-:Y:S01]  /*0a70*/  USEL UR4, UR4, 0xc20, UP3 ;  /* 0x00000c2004047887 */ /* 0x000fe20009800000 */
[----:B------:R-:W-:Y:S01]  /*0a80*/  UMOV UR8, 0x1 ;  /* 0x0000000100087882 */ /* 0x000fe20000000000 */
[----:B------:R-:W-:Y:S01]  /*0a90*/  ELECT P1, URZ, PT ;  /* 0x0000000000ff782f */ /* 0x000fe20003820000 */
[----:B------:R-:W-:-:S04]  /*0aa0*/  UIADD3 UR8, UPT, UPT, -UR8, 0x100000, URZ ;  /* 0x0010000008087890 */ /* 0x000fc8000fffe1ff */
[----:B------:R-:W-:Y:S02]  /*0ab0*/  USHF.L.U32 UR9, UR8, 0xb, URZ ;  /* 0x0000000b08097899 */ /* 0x000fe400080006ff */
[----:B------:R-:W-:Y:S02]  /*0ac0*/  USHF.L.U32 UR8, UR8, 0x1, URZ ;  /* 0x0000000108087899 */ /* 0x000fe400080006ff */
[----:B--2---:R-:W-:Y:S02]  /*0ad0*/  ULEA UR6, UR5, UR6, 0x18 ;  /* 0x0000000605067291 */ /* 0x004fe4000f8ec0ff */
[----:B------:R-:W-:-:S04]  /*0ae0*/  UIADD3 UR4, UPT, UPT, -UR4, 0x100000, URZ ;  /* 0x0010000004047890 */ /* 0x000fc8000fffe1ff */
[----:B------:R-:W-:Y:S02]  /*0af0*/  USHF.L.U32 UR5, UR4, 0xb, URZ ;  /* 0x0000000b04057899 */ /* 0x000fe400080006ff */
[----:B------:R-:W-:Y:S01]  /*0b00*/  USHF.L.U32 UR4, UR4, 0x1, URZ ;  /* 0x0000000104047899 */ /* 0x000fe200080006ff */
[----:B------:R-:W2:Y:S03]  /*0b10*/  FENCE.VIEW.ASYNC.S ;  /* 0x00000000000073c6 */ /* 0x000ea60000000000 */
[----:B--2---:R4:W2:Y:S08]  /*0b20*/  SYNCS.EXCH.64 URZ, [UR6+0xd0], UR8 ;  /* 0x0000d00806ff75b2 */ /* 0x0048b00008000100 */
[----:B------:R4:W3:Y:S01]  /*0b30*/  SYNCS.EXCH.64 URZ, [UR6+0xe0], UR4 ;  /* 0x0000e00406ff75b2 */ /* 0x0008e20008000100 */
[----:B------:R4:W1:Y:S01]  /*0b40*/  SYNCS.EXCH.64 URZ, [UR6+0xd8], UR8 ;  /* 0x0000d80806ff75b2 */ /* 0x0008620008000100 */
[----:B------:R4:W1:Y:S02]  /*0b50*/  SYNCS.EXCH.64 URZ, [UR6+0xe8], UR4 ;  /* 0x0000e80406ff75b2 */ /* 0x0008640008000100 */
[----:B----4-:R-:W-:Y:S01]  /*0b60*/  NOP ;  /* 0x0000000000007918 */ /* 0x010fe20000000000 */
.L_x_12:
[----:B------:R-:W4:Y:S01]  /*0b70*/  SHFL.IDX PT, R0, R85, RZ, 0x1f ;  /* 0x00001fff55007589 */ /* 0x000f2200000e0000 */
[----:B------:R-:W-:Y:S01]  /*0b80*/  NOP ;  /* 0x0000000000007918 */ /* 0x000fe20000000000 */
[----:B----4-:R-:W-:-:S13]  /*0b90*/  ISETP.NE.AND P1, PT, R0, 0x5, PT ;  /* 0x000000050000780c */ /* 0x010fda0003f25270 */
[----:B------:R-:W-:Y:S05]  /*0ba0*/  @P1 BRA `(.L_x_13) ;  /* 0x0000000000581947 */ /* 0x000fea0003800000 */
[----:B--2---:R-:W2:Y:S01]  /*0bb0*/  S2UR UR5, SR_CgaCtaId ;  /* 0x00000000000579c3 */ /* 0x004ea20000008800 */
[----:B---3--:R-:W-:Y:S01]  /*0bc0*/  UMOV UR4, 0x400 ;  /* 0x0000040000047882 */ /* 0x008fe20000000000 */
        /* <DEDUP_REMOVED lines=9> */
[----:B--2---:R-:W-:Y:S01]  /*0c60*/  ULEA UR4, UR5, UR4, 0x18 ;  /* 0x0000000405047291 */ /* 0x004fe2000f8ec0ff */
[----:B------:R-:W2:Y:S11]  /*0c70*/  FENCE.VIEW.ASYNC.S ;  /* 0x00000000000073c6 */ /* 0x000eb60000000000 */
[----:B--2---:R4:W2:Y:S01]  /*0c80*/  SYNCS.EXCH.64 URZ, [UR4+0xf0], UR6 ;  /* 0x0000f00604ff75b2 */ /* 0x0048a20008000100 */
[----:B------:R4:W3:Y:S01]  /*0c90*/  SYNCS.EXCH.64 URZ, [UR4+0x110], UR8 ;  /* 0x0001100804ff75b2 */ /* 0x0008e20008000100 */
[----:B------:R4:W1:Y:S01]  /*0ca0*/  SYNCS.EXCH.64 URZ, [UR4+0xf8], UR6 ;  /* 0x0000f80604ff75b2 */ /* 0x0008620008000100 */
[----:B------:R4:W1:Y:S01]  /*0cb0*/  SYNCS.EXCH.64 URZ, [UR4+0x118], UR8 ;  /* 0x0001180804ff75b2 */ /* 0x0008620008000100 */
[----:B------:R4:W1:Y:S01]  /*0cc0*/  SYNCS.EXCH.64 URZ, [UR4+0x100], UR6 ;  /* 0x0001000604ff75b2 */ /* 0x0008620008000100 */
[----:B------:R4:W1:Y:S01]  /*0cd0*/  SYNCS.EXCH.64 URZ, [UR4+0x120], UR8 ;  /* 0x0001200804ff75b2 */ /* 0x0008620008000100 */
[----:B------:R4:W1:Y:S01]  /*0ce0*/  SYNCS.EXCH.64 URZ, [UR4+0x108], UR6 ;  /* 0x0001080604ff75b2 */ /* 0x0008620008000100 */
[----:B------:R4:W1:Y:S02]  /*0cf0*/  SYNCS.EXCH.64 URZ, [UR4+0x128], UR8 ;  /* 0x0001280804ff75b2 */ /* 0x0008640008000100 */
[----:B----4-:R-:W-:Y:S01]  /*0d00*/  NOP ;  /* 0x0000000000007918 */ /* 0x010fe20000000000 */
.L_x_13:
[----:B------:R-:W4:Y:S01]  /*0d10*/  SHFL.IDX PT, R0, R85, RZ, 0x1f ;  /* 0x00001fff55007589 */ /* 0x000f2200000e0000 */
[----:B------:R-:W-:Y:S01]  /*0d20*/  ISETP.NE.OR P0, PT, RZ, UR22, !P0 ;  /* 0x00000016ff007c0c */ /* 0x000fe2000c705670 */
[----:B------:R-:W-:Y:S01]  /*0d30*/  NOP ;  /* 0x0000000000007918 */ /* 0x000fe20000000000 */
[----:B----4-:R-:W-:-:S13]  /*0d40*/  ISETP.NE.AND P1, PT, R0, 0x3, PT ;  /* 0x000000030000780c */ /* 0x010fda0003f25270 */
[----:B------:R-:W-:Y:S05]  /*0d50*/  @P1 BRA `(.L_x_14) ;  /* 0x0000000000381947 */ /* 0x000fea0003800000 */
[----:B--2---:R-:W2:Y:S01]  /*0d60*/  S2UR UR5, SR_CgaCtaId ;  /* 0x00000000000579c3 */ /* 0x004ea20000008800 */
[----:B---3--:R-:W-:Y:S01]  /*0d70*/  UMOV UR4, 0x400 ;  /* 0x0000040000047882 */ /* 0x008fe20000000000 */
[----:B------:R-:W-:Y:S01]  /*0d80*/  UMOV UR6, 0x20 ;  /* 0x0000002000067882 */ /* 0x000fe20000000000 */
[----:B------:R-:W-:Y:S01]  /*0d90*/  ELECT P1, URZ, PT ;  /* 0x0000000000ff782f */ /* 0x000fe20003820000 */
[----:B------:R-:W-:-:S04]  /*0da0*/  UIADD3 UR6, UPT, UPT, -UR6, 0x100000, URZ ;  /* 0x0010000006067890 */ /* 0x000fc8000fffe1ff */
[----:B------:R-:W-:Y:S02]  /*0db0*/  USHF.L.U32 UR7, UR6, 0xb, URZ ;  /* 0x0000000b06077899 */ /* 0x000fe400080006ff */
[----:B------:R-:W-:Y:S02]  /*0dc0*/  USHF.L.U32 UR6, UR6, 0x1, URZ ;  /* 0x0000000106067899 */ /* 0x000fe400080006ff */
[----:B--2---:R-:W-:Y:S01]  /*0dd0*/  ULEA UR4, UR5, UR4, 0x18 ;  /* 0x0000000405047291 */ /* 0x004fe2000f8ec0ff */
[----:B------:R-:W2:Y:S11]  /*0de0*/  FENCE.VIEW.ASYNC.S ;  /* 0x00000000000073c6 */ /* 0x000eb60000000000 */
[----:B--2---:R4:W2:Y:S01]  /*0df0*/  SYNCS.EXCH.64 URZ, [UR4+0x130], UR6 ;  /* 0x0001300604ff75b2 */ /* 0x0048a20008000100 */
[----:B------:R4:W3:Y:S01]  /*0e00*/  SYNCS.EXCH.64 URZ, [UR4+0x140], UR6 ;  /* 0x0001400604ff75b2 */ /* 0x0008e20008000100 */
[----:B------:R4:W1:Y:S01]  /*0e10*/  SYNCS.EXCH.64 URZ, [UR4+0x138], UR6 ;  /* 0x0001380604ff75b2 */ /* 0x0008620008000100 */
[----:B------:R4:W1:Y:S02]  /*0e20*/  SYNCS.EXCH.64 URZ, [UR4+0x148], UR6 ;  /* 0x0001480604ff75b2 */ /* 0x0008640008000100 */
[----:B----4-:R-:W-:Y:S01]  /*0e30*/  NOP ;  /* 0x0000000000007918 */ /* 0x010fe20000000000 */
.L_x_14:
[----:B---3--:R-:W3:Y:S01]  /*0e40*/  S2UR UR7, SR_CgaCtaId ;  /* 0x00000000000779c3 */ /* 0x008ee20000008800 */
[----:B------:R-:W-:Y:S01]  /*0e50*/  VOTEU.ALL UP0, P0 ;  /* 0x0000000000ff7886 */ /* 0x000fe20000000000 */
[----:B--2---:R-:W-:Y:S01]  /*0e60*/  UMOV UR4, 0x20 ;  /* 0x0000002000047882 */ /* 0x004fe20000000000 */
[----:B------:R-:W2:Y:S01]  /*0e70*/  LDCU UR33, c[0x0][0x36c] ;  /* 0x00006d80ff2177ac */ /* 0x000ea20008000800 */
[----:B------:R-:W-:Y:S01]  /*0e80*/  NOP ;  /* 0x0000000000007918 */ /* 0x000fe20000000000 */
[----:B------:R-:W-:Y:S01]  /*0e90*/  LOP3.LUT R0, R98, 0x1f, RZ, 0xc0, !PT ;  /* 0x0000001f62007812 */ /* 0x000fe200078ec0ff */
[----:B------:R-:W-:Y:S01]  /*0ea0*/  @!UP0 UMOV UR6, 0x400 ;  /* 0x0000040000068882 */ /* 0x000fe20000000000 */
[----:B------:R-:W-:-:S04]  /*0eb0*/  @!UP0 UIADD3 UR4, UPT, UPT, -UR4, 0x100000, URZ ;  /* 0x0010000004048890 */ /* 0x000fc8000fffe1ff */
[----:B------:R-:W-:Y:S02]  /*0ec0*/  @!UP0 USHF.L.U32 UR5, UR4, 0xb, URZ ;  /* 0x0000000b04058899 */ /* 0x000fe400080006ff */
[----:B------:R-:W-:Y:S02]  /*0ed0*/  @!UP0 USHF.L.U32 UR4, UR4, 0x1, URZ ;  /* 0x0000000104048899 */ /* 0x000fe400080006ff */
[----:B------:R-:W-:Y:S02]  /*0ee0*/  UISETP.NE.AND UP4, UPT, UR22, URZ, UPT ;  /* 0x000000ff1600728c */ /* 0x000fe4000bf85270 */
[----:B--2---:R-:W-:Y:S02]  /*0ef0*/  UISETP.EQ.U32.AND UP1, UPT, UR33, 0x1, UPT ;  /* 0x000000012100788c */ /* 0x004fe4000bf22070 */
[----:B---3--:R-:W-:Y:S01]  /*0f00*/  @!UP0 ULEA UR6, UR7, UR6, 0x18 ;  /* 0x0000000607068291 */ /* 0x008fe2000f8ec0ff */
[----:B------:R-:W-:Y:S01]  /*0f10*/  VOTEU.ALL UP0, P0 ;  /* 0x0000000000ff7886 */ /* 0x000fe20000000000 */
[----:B------:R-:W2:Y:S10]  /*0f20*/  FENCE.VIEW.ASYNC.S ;  /* 0x00000000000073c6 */ /* 0x000eb40000000000 */
[----:B--2---:R2:W3:Y:S01]  /*0f30*/  @!UP0 SYNCS.EXCH.64 URZ, [UR6+0x150], UR4 ;  /* 0x0001500406ff85b2 */ /* 0x0044e20008000100 */
[----:B------:R-:W-:Y:S05]  /*0f40*/  BRA.U !UP1, `(.L_x_15) ;  /* 0x0000000109087547 */ /* 0x000fea000b800000 */
[----:B-1-3--:R-:W-:Y:S01]  /*0f50*/  UCGABAR_ARV ;  /* 0x00000000000079c7 */ /* 0x00afe20008000000 */
[----:B------:R-:W-:Y:S05]  /*0f60*/  BRA `(.L_x_16) ;  /* 0x0000000000047947 */ /* 0x000fea0003800000 */
.L_x_15:
[----:B-1-3--:R-:W-:Y:S01]  /*0f70*/  NOP ;  /* 0x0000000000007918 */ /* 0x00afe20000000000 */
.L_x_16:
[----:B------:R-:W1:Y:S01]  /*0f80*/  S2UR UR31, SR_CTAID.X ;  /* 0x00000000001f79c3 */ /* 0x000e620000002500 */
[----:B------:R-:W-:-:S05]  /*0f90*/  CS2R.32 R87, SR_CgaSize ;  /* 0x0000000000577805 */ /* 0x000fca0000008a00 */
[----:B------:R-:W-:-:S05]  /*0fa0*/  IMAD R87, R87, -0xa0, RZ ;  /* 0xffffff6057577824 */ /* 0x000fca00078e02ff */
[----:B------:R-:W-:-:S14]  /*0fb0*/  R2UR UR7, R87 ;  /* 0x00000000570772ca */ /* 0x000fdc00000e0000 */
[----:B------:R-:W3:Y:S01]  /*0fc0*/  LDCU UR7, c[0x0][UR7+0x2b0] ;  /* 0x00005600070777ac */ /* 0x000ee20008000800 */
[----:B------:R-:W-:-:S05]  /*0fd0*/  CS2R.32 R87, SR_CgaSize ;  /* 0x0000000000577805 */ /* 0x000fca0000008a00 */
[----:B------:R-:W-:-:S05]  /*0fe0*/  IMAD R87, R87, -0xa0, RZ ;  /* 0xffffff6057577824 */ /* 0x000fca00078e02ff */
[----:B------:R-:W-:-:S14]  /*0ff0*/  R2UR UR10, R87 ;  /* 0x00000000570a72ca */ /* 0x000fdc00000e0000 */
[----:B------:R-:W4:Y:S01]  /*1000*/  LDCU UR10, c[0x0][UR10+0x2b4] ;  /* 0x000056800a0a77ac */ /* 0x000f220008000800 */
[----:B------:R-:W2:Y:S01]  /*1010*/  S2UR UR9, SR_CTAID.Y ;  /* 0x00000000000979c3 */ /* 0x000ea20000002600 */
[----:B------:R-:W-:-:S05]  /*1020*/  CS2R.32 R87, SR_CgaSize ;  /* 0x0000000000577805 */ /* 0x000fca0000008a00 */
[----:B------:R-:W-:-:S05]  /*1030*/  IMAD R87, R87, -0xa0, RZ ;  /* 0xffffff6057577824 */ /* 0x000fca00078e02ff */
[----:B------:R-:W-:-:S14]  /*1040*/  R2UR UR11, R87 ;  /* 0x00000000570b72ca */ /* 0x000fdc00000e0000 */
[----:B------:R-:W4:Y:S01]  /*1050*/  LDCU UR11, c[0x0][UR11+0x2a0] ;  /* 0x000054000b0b77ac */ /* 0x000f220008000800 */
[----:B------:R-:W-:-:S05]  /*1060*/  CS2R.32 R87, SR_CgaSize ;  /* 0x0000000000577805 */ /* 0x000fca0000008a00 */
[----:B------:R-:W-:-:S05]  /*1070*/  IMAD R87, R87, -0xa0, RZ ;  /* 0xffffff6057577824 */ /* 0x000fca00078e02ff */
[----:B------:R-:W-:-:S14]  /*1080*/  R2UR UR12, R87 ;  /* 0x00000000570c72ca */ /* 0x000fdc00000e0000 */
[----:B------:R-:W4:Y:S01]  /*1090*/  LDCU UR12, c[0x0][UR12+0x2a4] ;  /* 0x000054800c0c77ac */ /* 0x000f220008000800 */
[----:B------:R-:W4:Y:S01]  /*10a0*/  S2UR UR13, SR_CgaCtaId ;  /* 0x00000000000d79c3 */ /* 0x000f220000008800 */
[----:B------:R-:W4:Y:S01]  /*10b0*/  LDCU UR23, c[0x0][0xb24] ;  /* 0x00016480ff1777ac */ /* 0x000f220008000800 */
[----:B------:R-:W-:Y:S01]  /*10c0*/  UMOV UR25, 0x1111 ;  /* 0x0000111100197882 */ /* 0x000fe20000000000 */
[----:B------:R-:W-:Y:S01]  /*10d0*/  UMOV UR24, 0x5 ;  /* 0x0000000500187882 */ /* 0x000fe20000000000 */
[----:B------:R-:W4:Y:S01]  /*10e0*/  LDCU UR45, c[0x0][0xb24] ;  /* 0x00016480ff2d77ac */ /* 0x000f220008000800 */
[----:B-1----:R-:W-:-:S03]  /*10f0*/  I2FP.F32.U32 R3, UR31 ;  /* 0x0000001f00037c45 */ /* 0x002fc60008201000 */
[----:B------:R-:W1:Y:S01]  /*1100*/  S2UR UR36, SR_CTAID.Z ;  /* 0x00000000002479c3 */ /* 0x000e620000002700 */
[----:B------:R-:W1:Y:S01]  /*1110*/  LDCU UR29, c[0x0][0xb30] ;  /* 0x00016600ff1d77ac */ /* 0x000e620008000800 */
[----:B---3--:R-:W-:Y:S01]  /*1120*/  FMUL R3, R3, UR7 ;  /* 0x0000000703037c20 */ /* 0x008fe20008400000 */
[----:B------:R-:W-:Y:S01]  /*1130*/  UISETP.NE.AND UP5, UPT, UR22, 0x2, UPT ;  /* 0x000000021600788c */ /* 0x000fe2000bfa5270 */
[----:B--2---:R-:W-:Y:S01]  /*1140*/  I2FP.F32.U32 R2, UR9 ;  /* 0x0000000900027c45 */ /* 0x004fe20008201000 */
[----:B------:R-:W-:Y:S01]  /*1150*/  UMOV UR26, UR9 ;  /* 0x00000009001a7c82 */ /* 0x000fe20008000000 */
[----:B------:R-:W-:Y:S02]  /*1160*/  UMOV UR20, UR31 ;  /* 0x0000001f00147c82 */ /* 0x000fe40008000000 */
[----:B------:R-:W2:Y:S01]  /*1170*/  F2I.U32.TRUNC.NTZ R3, R3 ;  /* 0x0000000300037305 */ /* 0x000ea2000020f000 */
[----:B----4-:R-:W-:Y:S01]  /*1180*/  UISETP.GE.AND UP6, UPT, UR23, 0x1, UPT ;  /* 0x000000011700788c */ /* 0x010fe2000bfc6270 */
[----:B------:R-:W-:Y:S01]  /*1190*/  FMUL R2, R2, UR10 ;  /* 0x0000000a02027c20 */ /* 0x000fe20008400000 */
[----:B------:R-:W-:-:S02]  /*11a0*/  USHF.R.U32.HI UR4, URZ, 0x2, UR13 ;  /* 0x00000002ff047899 */ /* 0x000fc4000801160d */
[----:B------:R-:W-:-:S03]  /*11b0*/  ULOP3.LUT UR6, UR13, 0xc, URZ, 0xc0, !UPT ;  /* 0x0000000c0d067892 */ /* 0x000fc6000f8ec0ff */
[----:B------:R-:W3:Y:S01]  /*11c0*/  F2I.U32.TRUNC.NTZ R2, R2 ;  /* 0x0000000200027305 */ /* 0x000ee2000020f000 */
[----:B------:R-:W-:Y:S02]  /*11d0*/  ULOP3.LUT UR32, UR4, 0x3, URZ, 0xc0, !UPT ;  /* 0x0000000304207892 */ /* 0x000fe4000f8ec0ff */
[----:B------:R-:W-:Y:S02]  /*11e0*/  ULOP3.LUT UR8, UR13, 0x3, URZ, 0xc0, !UPT ;  /* 0x000000030d087892 */ /* 0x000fe4000f8ec0ff */
[----:B------:R-:W-:Y:S02]  /*11f0*/  ULOP3.LUT UR4, UR6, 0x1, UR13, 0xf8, !UPT ;  /* 0x0000000106047892 */ /* 0x000fe4000f8ef80d */
[----:B------:R-:W-:Y:S01]  /*1200*/  USHF.R.U32.HI UR5, URZ, 0x1, UR13 ;  /* 0x00000001ff057899 */ /* 0x000fe2000801160d */
[----:B--2---:R-:W-:Y:S01]  /*1210*/  R2UR UR6, R3 ;  /* 0x00000000030672ca */ /* 0x004fe200000e0000 */
[----:B------:R-:W-:Y:S01]  /*1220*/  UISETP.GT.U32.AND UP1, UPT, UR8, 0xffff, UPT ;  /* 0x0000ffff0800788c */ /* 0x000fe2000bf24070 */
[----:B------:R-:W-:Y:S01]  /*1230*/  PRMT R3, RZ, 0x7610, R3 ;  /* 0x00007610ff037816 */ /* 0x000fe20000000003 */
[----:B------:R-:W-:-:S02]  /*1240*/  UISETP.GT.U32.AND UP0, UPT, UR4, 0xffff, UPT ;  /* 0x0000ffff0400788c */ /* 0x000fc4000bf04070 */
[----:B------:R-:W-:Y:S01]  /*1250*/  ULOP3.LUT UR48, UR5, 0x1, URZ, 0xc0, !UPT ;  /* 0x0000000105307892 */ /* 0x000fe2000f8ec0ff */
[----:B---3--:R-:W-:Y:S01]  /*1260*/  R2UR UR7, R2 ;  /* 0x00000000020772ca */ /* 0x008fe200000e0000 */
[----:B------:R-:W-:Y:S01]  /*1270*/  USEL UR5, UR8, 0xffff, !UP1 ;  /* 0x0000ffff08057887 */ /* 0x000fe2000c800000 */
[----:B------:R-:W-:Y:S01]  /*1280*/  PRMT R2, RZ, 0x7610, R2 ;  /* 0x00007610ff027816 */ /* 0x000fe20000000002 */
[----:B------:R-:W-:Y:S02]  /*1290*/  USEL UR4, UR4, 0xffff, !UP0 ;  /* 0x0000ffff04047887 */ /* 0x000fe4000c000000 */
[----:B------:R-:W-:Y:S02]  /*12a0*/  ULOP3.LUT UR5, UR5, 0xffff, URZ, 0xc0, !UPT ;  /* 0x0000ffff05057892 */ /* 0x000fe4000f8ec0ff */
[----:B------:R-:W-:Y:S02]  /*12b0*/  ULOP3.LUT UR4, UR4, 0xffff, URZ, 0xc0, !UPT ;  /* 0x0000ffff04047892 */ /* 0x000fe4000f8ec0ff */
[----:B------:R-:W-:-:S02]  /*12c0*/  USHF.L.U32 UR25, UR25, UR5, URZ ;  /* 0x0000000519197299 */ /* 0x000fc400080006ff */
[----:B------:R-:W-:Y:S02]  /*12d0*/  USHF.L.U32 UR24, UR24, UR4, URZ ;  /* 0x0000000418187299 */ /* 0x000fe400080006ff */
[----:B------:R-:W-:Y:S02]  /*12e0*/  UIADD3 UR5, UPT, UPT, -UR6, URZ, URZ ;  /* 0x000000ff06057290 */ /* 0x000fe4000fffe1ff */
[----:B------:R-:W-:Y:S02]  /*12f0*/  UIADD3 UR4, UPT, UPT, -UR7, URZ, URZ ;  /* 0x000000ff07047290 */ /* 0x000fe4000fffe1ff */
[----:B------:R-:W-:Y:S02]  /*1300*/  UIMAD UR5, UR11, UR5, UR31 ;  /* 0x000000050b0572a4 */ /* 0x000fe4000f8e021f */
[----:B------:R-:W-:Y:S02]  /*1310*/  UIMAD UR4, UR12, UR4, UR9 ;  /* 0x000000040c0472a4 */ /* 0x000fe4000f8e0209 */
[----:B------:R-:W-:-:S02]  /*1320*/  USHF.L.U32 UR30, UR13, 0x8, URZ ;  /* 0x000000080d1e7899 */ /* 0x000fc400080006ff */
[----:B------:R-:W-:Y:S01]  /*1330*/  USHF.L.U32 UR27, UR13, 0xb, URZ ;  /* 0x0000000b0d1b7899 */ /* 0x000fe200080006ff */
[----:B------:R-:W-:Y:S01]  /*1340*/  IMAD.U32 R87, RZ, RZ, UR5 ;  /* 0x00000005ff577e24 */ /* 0x000fe2000f8e00ff */
[----:B------:R-:W-:Y:S01]  /*1350*/  ULOP3.LUT UR30, UR30, 0xc00, URZ, 0xc0, !UPT ;  /* 0x00000c001e1e7892 */ /* 0x000fe2000f8ec0ff */
[----:B------:R-:W-:Y:S01]  /*1360*/  IMAD.U32 R86, RZ, RZ, UR4 ;  /* 0x00000004ff567e24 */ /* 0x000fe2000f8e00ff */
[----:B------:R-:W-:Y:S01]  /*1370*/  ULOP3.LUT UR27, UR27, 0x1000, URZ, 0xc0, !UPT ;  /* 0x000010001b1b7892 */ /* 0x000fe2000f8ec0ff */
[----:B-1----:R-:W-:Y:S11]  /*1380*/  BRA.U UP4, `(.L_x_17) ;  /* 0x0000000104b47547 */ /* 0x002ff6000b800000 */
[----:B------:R-:W-:Y:S02]  /*1390*/  R2UR UR17, R86 ;  /* 0x00000000561172ca */ /* 0x000fe400000e0000 */
[----:B------:R-:W-:-:S11]  /*13a0*/  R2UR UR18, R87 ;  /* 0x00000000571272ca */ /* 0x000fd600000e0000 */
[----:B------:R-:W-:Y:S02]  /*13b0*/  UISETP.NE.AND UP0, UPT, UR17, URZ, UPT ;  /* 0x000000ff1100728c */ /* 0x000fe4000bf05270 */
[----:B------:R-:W-:Y:S02]  /*13c0*/  ULOP3.LUT UR4, UR18, 0x2, URZ, 0x3c, !UPT ;  /* 0x0000000212047892 */ /* 0x000fe4000f8e3cff */
[----:B------:R-:W-:Y:S02]  /*13d0*/  UISETP.GT.U32.AND UP1, UPT, UR18, 0x1, UP0 ;  /* 0x000000011200788c */ /* 0x000fe40008724070 */
[----:B------:R-:W-:Y:S02]  /*13e0*/  UISETP.NE.AND UP2, UPT, UR17, 0x1, UPT ;  /* 0x000000011100788c */ /* 0x000fe4000bf45270 */
[----:B------:R-:W-:Y:S02]  /*13f0*/  UISETP.GT.U32.AND UP0, UPT, UR4, 0x1, UP0 ;  /* 0x000000010400788c */ /* 0x000fe40008704070 */
[----:B------:R-:W-:-:S02]  /*1400*/  USEL UR7, URZ, 0x1, UP1 ;  /* 0x00000001ff077887 */ /* 0x000fc40008800000 */
[----:B------:R-:W-:Y:S02]  /*1410*/  USEL UR8, URZ, 0x2, UP1 ;  /* 0x00000002ff087887 */ /* 0x000fe40008800000 */
[----:B------:R-:W-:Y:S02]  /*1420*/  UISETP.GT.U32.AND UP1, UPT, UR18, 0x1, UP2 ;  /* 0x000000011200788c */ /* 0x000fe40009724070 */
[----:B------:R-:W-:Y:S02]  /*1430*/  USEL UR12, URZ, 0x4, UP0 ;  /* 0x00000004ff0c7887 */ /* 0x000fe40008000000 */
[----:B------:R-:W-:Y:S02]  /*1440*/  USEL UR15, URZ, 0x8, UP0 ;  /* 0x00000008ff0f7887 */ /* 0x000fe40008000000 */
[----:B------:R-:W-:Y:S02]  /*1450*/  UISETP.GT.U32.AND UP0, UPT, UR4, 0x1, UP2 ;  /* 0x000000010400788c */ /* 0x000fe40009704070 */
[----:B------:R-:W-:-:S02]  /*1460*/  USEL UR6, URZ, 0x10, UP1 ;  /* 0x00000010ff067887 */ /* 0x000fc40008800000 */
[----:B------:R-:W-:Y:S02]  /*1470*/  USEL UR11, URZ, 0x20, UP1 ;  /* 0x00000020ff0b7887 */ /* 0x000fe40008800000 */
[----:B------:R-:W-:Y:S02]  /*1480*/  UISETP.NE.AND UP1, UPT, UR17, 0x2, UPT ;  /* 0x000000021100788c */ /* 0x000fe4000bf25270 */
[----:B------:R-:W-:Y:S02]  /*1490*/  USEL UR14, URZ, 0x40, UP0 ;  /* 0x00000040ff0e7887 */ /* 0x000fe40008000000 */
[----:B------:R-:W-:Y:S02]  /*14a0*/  USEL UR16, URZ, 0x80, UP0 ;  /* 0x00000080ff107887 */ /* 0x000fe40008000000 */
[----:B------:R-:W-:Y:S02]  /*14b0*/  UISETP.GT.U32.AND UP0, UPT, UR18, 0x1, UP1 ;  /* 0x000000011200788c */ /* 0x000fe40008f04070 */
[----:B------:R-:W-:-:S02]  /*14c0*/  UISETP.NE.AND UP2, UPT, UR17, 0x3, UPT ;  /* 0x000000031100788c */ /* 0x000fc4000bf45270 */
[----:B------:R-:W-:Y:S02]  /*14d0*/  USEL UR5, URZ, 0x100, UP0 ;  /* 0x00000100ff057887 */ /* 0x000fe40008000000 */
[----:B------:R-:W-:Y:S02]  /*14e0*/  USEL UR10, URZ, 0x200, UP0 ;  /* 0x00000200ff0a7887 */ /* 0x000fe40008000000 */
[----:B------:R-:W-:Y:S02]  /*14f0*/  UISETP.GT.U32.AND UP0, UPT, UR18, 0x1, UP2 ;  /* 0x000000011200788c */ /* 0x000fe40009704070 */
[----:B------:R-:W-:Y:S02]  /*1500*/  UIADD3 UR5, UPT, UPT, UR5, UR6, UR7 ;  /* 0x0000000605057290 */ /* 0x000fe4000fffe007 */
[----:B------:R-:W-:Y:S02]  /*1510*/  USEL UR9, URZ, 0x1000, UP0 ;  /* 0x00001000ff097887 */ /* 0x000fe40008000000 */
[----:B------:R-:W-:-:S02]  /*1520*/  USEL UR13, URZ, 0x2000, UP0 ;  /* 0x00002000ff0d7887 */ /* 0x000fc40008000000 */
[----:B------:R-:W-:Y:S02]  /*1530*/  UIADD3 UR5, UPT, UPT, UR8, UR9, UR5 ;  /* 0x0000000908057290 */ /* 0x000fe4000fffe005 */
[----:B------:R-:W-:Y:S02]  /*1540*/  UISETP.GT.U32.AND UP1, UPT, UR4, 0x1, UP1 ;  /* 0x000000010400788c */ /* 0x000fe40008f24070 */
[----:B------:R-:W-:Y:S02]  /*1550*/  UIADD3 UR5, UPT, UPT, UR10, UR11, UR5 ;  /* 0x0000000b0a057290 */ /* 0x000fe4000fffe005 */
[----:B------:R-:W-:Y:S02]  /*1560*/  UISETP.GT.U32.AND UP0, UPT, UR4, 0x1, UP2 ;  /* 0x000000010400788c */ /* 0x000fe40009704070 */
[----:B------:R-:W-:Y:S02]  /*1570*/  USEL UR4, URZ, 0x400, UP1 ;  /* 0x00000400ff047887 */ /* 0x000fe40008800000 */
[----:B------:R-:W-:-:S02]  /*1580*/  UIADD3 UR5, UPT, UPT, UR12, UR13, UR5 ;  /* 0x0000000d0c057290 */ /* 0x000fc4000fffe005 */
[----:B------:R-:W-:Y:S02]  /*1590*/  USEL UR6, URZ, 0x4000, UP0 ;  /* 0x00004000ff067887 */ /* 0x000fe40008000000 */
[----:B------:R-:W-:Y:S02]  /*15a0*/  UIADD3 UR5, UPT, UPT, UR4, UR14, UR5 ;  /* 0x0000000e04057290 */ /* 0x000fe4000fffe005 */
[----:B------:R-:W-:Y:S02]  /*15b0*/  USEL UR7, URZ, 0x800, UP1 ;  /* 0x00000800ff077887 */ /* 0x000fe40008800000 */
[----:B------:R-:W-:Y:S02]  /*15c0*/  ULOP3.LUT UR4, UR18, 0xfffffffe, URZ, 0xc0, !UPT ;  /* 0xfffffffe12047892 */ /* 0x000fe4000f8ec0ff */
[----:B------:R-:W-:Y:S02]  /*15d0*/  UIADD3 UR5, UPT, UPT, UR15, UR6, UR5 ;  /* 0x000000060f057290 */ /* 0x000fe4000fffe005 */
[----:B------:R-:W-:-:S02]  /*15e0*/  ULEA UR4, UR17, UR4, 0x2 ;  /* 0x0000000411047291 */ /* 0x000fc4000f8e10ff */
[----:B------:R-:W-:Y:S02]  /*15f0*/  USEL UR6, URZ, 0x8000, UP0 ;  /* 0x00008000ff067887 */ /* 0x000fe40008000000 */
[----:B------:R-:W-:-:S03]  /*1600*/  UIADD3 UR5, UPT, UPT, UR7, UR16, UR5 ;  /* 0x0000001007057290 */ /* 0x000fc6000fffe005 */
[----:B------:R-:W-:Y:S01]  /*1610*/  UMOV UR7, 0x3 ;  /* 0x0000000300077882 */ /* 0x000fe20000000000 */
[----:B------:R-:W-:Y:S02]  /*1620*/  UIADD3 UR5, UPT, UPT, UR5, UR6, URZ ;  /* 0x0000000605057290 */ /* 0x000fe4000fffe0ff */
[----:B------:R-:W-:-:S04]  /*1630*/  USHF.L.U32 UR4, UR7, UR4, URZ ;  /* 0x0000000407047299 */ /* 0x000fc800080006ff */
[----:B------:R-:W-:Y:S02]  /*1640*/  IMAD.U32 R3, RZ, RZ, UR5 ;  /* 0x00000005ff037e24 */ /* 0x000fe4000f8e00ff */
[----:B------:R-:W-:Y:S02]  /*1650*/  IMAD.U32 R2, RZ, RZ, UR4 ;  /* 0x00000004ff027e24 */ /* 0x000fe4000f8e00ff */
.L_x_17:
[----:B------:R-:W-:Y:S05]  /*1660*/  BRA.U !UP6, `(.L_x_18) ;  /* 0x000000010ed47547 */ /* 0x000fea000b800000 */
[----:B------:R-:W1:Y:S01]  /*1670*/  LDCU.128 UR12, c[0x0][0xb10] ;  /* 0x00016200ff0c77ac */ /* 0x000e620008000c00 */
[----:B------:R-:W2:Y:S01]  /*1680*/  LDCU UR6, c[0x0][0x370] ;  /* 0x00006e00ff0677ac */ /* 0x000ea20008000800 */
[----:B------:R-:W3:Y:S01]  /*1690*/  LDCU UR5, c[0x0][0x374] ;  /* 0x00006e80ff0577ac */ /* 0x000ee20008000800 */
[----:B------:R-:W4:Y:S01]  /*16a0*/  LDCU UR28, c[0x0][0xb0c] ;  /* 0x00016180ff1c77ac */ /* 0x000f220008000800 */
[----:B------:R-:W4:Y:S01]  /*16b0*/  LDCU UR4, c[0x0][0xb20] ;  /* 0x00016400ff0477ac */ /* 0x000f220008000800 */
[----:B------:R-:W4:Y:S01]  /*16c0*/  LDCU.64 UR8, c[0x0][0xb28] ;  /* 0x00016500ff0877ac */ /* 0x000f220008000a00 */
[----:B-1----:R-:W-:Y:S02]  /*16d0*/  UISETP.NE.AND UP0, UPT, UR14, 0x1, UPT ;  /* 0x000000010e00788c */ /* 0x002fe4000bf05270 */
[----:B---3--:R-:W-:Y:S02]  /*16e0*/  UIMAD.WIDE.U32 UR10, UR5, UR15, URZ ;  /* 0x0000000f050a72a5 */ /* 0x008fe4000f8e00ff */
[----:B--2---:R-:W-:-:S02]  /*16f0*/  UIMAD.WIDE.U32 UR18, UR6, UR12, URZ ;  /* 0x0000000c061272a5 */ /* 0x004fc4000f8e00ff */
[----:B----4-:R-:W-:Y:S02]  /*1700*/  UISETP.NE.AND UP1, UPT, UR28, 0x1, UPT ;  /* 0x000000011c00788c */ /* 0x010fe4000bf25270 */
[----:B------:R-:W-:Y:S01]  /*1710*/  UISETP.NE.AND UP2, UPT, UR23, 0x1, UPT ;  /* 0x000000011700788c */ /* 0x000fe2000bf45270 */
[----:B------:R-:W-:Y:S02]  /*1720*/  UMOV UR10, UR11 ;  /* 0x0000000b000a7c82 */ /* 0x000fe40008000000 */
[----:B------:R-:W-:Y:S01]  /*1730*/  UMOV UR18, UR19 ;  /* 0x0000001300127c82 */ /* 0x000fe20008000000 */
[----:B------:R-:W-:Y:S02]  /*1740*/  @UP0 USHF.R.U32.HI UR5, URZ, UR4, UR10 ;  /* 0x00000004ff050299 */ /* 0x000fe4000801160a */
[----:B------:R-:W-:Y:S02]  /*1750*/  UIMAD.WIDE.U32 UR20, UR26, UR15, URZ ;  /* 0x0000000f1a1472a5 */ /* 0x000fe4000f8e00ff */
[----:B------:R-:W-:-:S02]  /*1760*/  UIMAD.WIDE.U32 UR10, UR5, UR8, URZ ;  /* 0x00000008050a72a5 */ /* 0x000fc4000f8e00ff */
[----:B------:R-:W-:Y:S02]  /*1770*/  @UP1 USHF.R.U32.HI UR6, URZ, UR13, UR18 ;  /* 0x0000000dff061299 */ /* 0x000fe40008011612 */
[----:B------:R-:W-:Y:S02]  /*1780*/  UIMAD.WIDE.U32 UR16, UR31, UR12, URZ ;  /* 0x0000000c1f1072a5 */ /* 0x000fe4000f8e00ff */
[----:B------:R-:W-:Y:S01]  /*1790*/  UIMAD.WIDE.U32 UR18, UR6, UR8, URZ ;  /* 0x00000008061272a5 */ /* 0x000fe2000f8e00ff */
[----:B------:R-:W-:Y:S01]  /*17a0*/  UMOV UR20, UR21 ;  /* 0x0000001500147c82 */ /* 0x000fe20008000000 */
[----:B------:R-:W-:Y:S01]  /*17b0*/  UMOV UR10, UR11 ;  /* 0x0000000b000a7c82 */ /* 0x000fe20008000000 */
[----:B------:R-:W-:Y:S02]  /*17c0*/  USHF.R.U32.HI UR20, URZ, UR4, UR20 ;  /* 0x00000004ff147299 */ /* 0x000fe40008011614 */
[----:B------:R-:W-:Y:S02]  /*17d0*/  @UP2 USHF.R.U32.HI UR5, URZ, UR9, UR10 ;  /* 0x00000009ff052299 */ /* 0x000fe4000801160a */
[----:B------:R-:W-:Y:S01]  /*17e0*/  UMOV UR7, UR19 ;  /* 0x0000001300077c82 */ /* 0x000fe20008000000 */
[----:B------:R-:W-:Y:S01]  /*17f0*/  UMOV UR16, UR17 ;  /* 0x0000001100107c82 */ /* 0x000fe20008000000 */
[----:B------:R-:W-:-:S02]  /*1800*/  @UP2 USHF.R.U32.HI UR6, URZ, UR9, UR7 ;  /* 0x00000009ff062299 */ /* 0x000fc40008011607 */
[----:B------:R-:W-:Y:S02]  /*1810*/  USHF.R.U32.HI UR16, URZ, UR13, UR16 ;  /* 0x0000000dff107299 */ /* 0x000fe40008011610 */
[----:B------:R-:W-:Y:S02]  /*1820*/  USEL UR4, UR26, UR20, !UP0 ;  /* 0x000000141a047287 */ /* 0x000fe4000c000000 */
[----:B------:R-:W-:Y:S02]  /*1830*/  UIMAD UR7, UR5, UR23, URZ ;  /* 0x00000017050772a4 */ /* 0x000fe4000f8e02ff */
[----:B------:R-:W-:Y:S02]  /*1840*/  USEL UR5, UR31, UR16, !UP1 ;  /* 0x000000101f057287 */ /* 0x000fe4000c800000 */
[----:B------:R-:W-:Y:S02]  /*1850*/  UIMAD UR12, UR6, UR23, URZ ;  /* 0x00000017060c72a4 */ /* 0x000fe4000f8e02ff */
[----:B------:R-:W-:-:S02]  /*1860*/  UISETP.GE.AND UP0, UPT, UR4, UR7, UPT ;  /* 0x000000070400728c */ /* 0x000fc4000bf06270 */
[----:B------:R-:W-:Y:S02]  /*1870*/  UIMAD.WIDE.U32 UR10, UR4, UR8, URZ ;  /* 0x00000008040a72a5 */ /* 0x000fe4000f8e00ff */
[----:B------:R-:W-:Y:S02]  /*1880*/  UISETP.GE.OR UP0, UPT, UR5, UR12, UP0 ;  /* 0x0000000c0500728c */ /* 0x000fe40008706670 */
[----:B------:R-:W-:Y:S02]  /*1890*/  UIMAD.WIDE.U32 UR12, UR5, UR8, URZ ;  /* 0x00000008050c72a5 */ /* 0x000fe4000f8e00ff */
[----:B------:R-:W-:Y:S01]  /*18a0*/  UIADD3 UR10, UPT, UPT, -UR4, URZ, URZ ;  /* 0x000000ff040a7290 */ /* 0x000fe2000fffe1ff */
[----:B------:R-:W-:Y:S01]  /*18b0*/  UMOV UR8, UR11 ;  /* 0x0000000b00087c82 */ /* 0x000fe20008000000 */
[----:B------:R-:W-:Y:S02]  /*18c0*/  UIADD3 UR20, UPT, UPT, -UR5, URZ, URZ ;  /* 0x000000ff05147290 */ /* 0x000fe4000fffe1ff */
[----:B------:R-:W-:-:S03]  /*18d0*/  USHF.R.U32.HI UR8, URZ, UR9, UR8 ;  /* 0x00000009ff087299 */ /* 0x000fc60008011608 */
[----:B------:R-:W-:Y:S01]  /*18e0*/  @!UP0 UMOV UR7, UR13 ;  /* 0x0000000d00078c82 */ /* 0x000fe20008000000 */
[----:B------:R-:W-:Y:S02]  /*18f0*/  UIMAD UR26, UR14, UR10, UR26 ;  /* 0x0000000a0e1a72a4 */ /* 0x000fe4000f8e021a */
[----:B------:R-:W-:Y:S02]  /*1900*/  USEL UR8, UR4, UR8, !UP2 ;  /* 0x0000000804087287 */ /* 0x000fe4000d000000 */
[----:B------:R-:W-:Y:S02]  /*1910*/  @!UP0 USHF.R.U32.HI UR7, URZ, UR9, UR7 ;  /* 0x00000009ff078299 */ /* 0x000fe40008011607 */
[----:B------:R-:W-:Y:S02]  /*1920*/  UIADD3 UR9, UPT, UPT, -UR8, URZ, URZ ;  /* 0x000000ff08097290 */ /* 0x000fe4000fffe1ff */
[----:B------:R-:W-:Y:S02]  /*1930*/  @!UP0 USEL UR7, UR5, UR7, !UP2 ;  /* 0x0000000705078287 */ /* 0x000fe4000d000000 */
[----:B------:R-:W-:-:S02]  /*1940*/  UIMAD UR9, UR23, UR9, UR4 ;  /* 0x00000009170972a4 */ /* 0x000fc4000f8e0204 */
[----:B------:R-:W-:Y:S02]  /*1950*/  @!UP0 UIADD3 UR8, UPT, UPT, UR8, -UR7, URZ ;  /* 0x8000000708088290 */ /* 0x000fe4000fffe0ff */
[----:B------:R-:W-:Y:S02]  /*1960*/  @!UP0 UIMAD UR6, UR9, UR6, UR7 ;  /* 0x00000006090682a4 */ /* 0x000fe4000f8e0207 */
[----:B------:R-:W-:Y:S02]  /*1970*/  @!UP0 UIMAD UR4, UR8, UR23, UR5 ;  /* 0x00000017080482a4 */ /* 0x000fe4000f8e0205 */
[----:B------:R-:W-:Y:S02]  /*1980*/  UIMAD UR20, UR28, UR20, UR31 ;  /* 0x000000141c1472a4 */ /* 0x000fe4000f8e021f */
[----:B------:R-:W-:Y:S01]  /*1990*/  UIMAD UR26, UR4, UR14, UR26 ;  /* 0x0000000e041a72a4 */ /* 0x000fe2000f8e021a */
[----:B------:R-:W-:Y:S02]  /*19a0*/  @!UP0 UMOV UR5, UR6 ;  /* 0x0000000600058c82 */ /* 0x000fe40008000000 */
[----:B------:R-:W-:-:S12]  /*19b0*/  UIMAD UR20, UR5, UR28, UR20 ;  /* 0x0000001c051472a4 */ /* 0x000fd8000f8e0214 */
.L_x_18:
[----:B------:R-:W-:-:S09]  /*19c0*/  UISETP.NE.AND UP0, UPT, UR29, 0x1, UPT ;  /* 0x000000011d00788c */ /* 0x000fd2000bf05270 */
[----:B------:R-:W-:Y:S05]  /*19d0*/  BRA.U UP0, `(.L_x_19) ;  /* 0x0000000100447547 */ /* 0x000fea000b800000 */
[----:B------:R-:W1:Y:S01]  /*19e0*/  LDCU.128 UR8, c[0x0][0xb10] ;  /* 0x00016200ff0877ac */ /* 0x000e620008000c00 */
[----:B------:R-:W2:Y:S01]  /*19f0*/  LDCU UR12, c[0x0][0xb0c] ;  /* 0x00016180ff0c77ac */ /* 0x000ea20008000800 */
[----:B------:R-:W3:Y:S01]  /*1a00*/  LDCU UR13, c[0x0][0xb20] ;  /* 0x00016400ff0d77ac */ /* 0x000ee20008000800 */
[----:B-1----:R-:W-:Y:S02]  /*1a10*/  UIMAD.WIDE.U32 UR6, UR20, UR8, URZ ;  /* 0x00000008140672a5 */ /* 0x002fe4000f8e00ff */
[----:B------:R-:W-:Y:S02]  /*1a20*/  UIMAD.WIDE.U32 UR4, UR26, UR11, URZ ;  /* 0x0000000b1a0472a5 */ /* 0x000fe4000f8e00ff */
[----:B--2---:R-:W-:Y:S02]  /*1a30*/  UISETP.NE.AND UP1, UPT, UR12, 0x1, UPT ;  /* 0x000000010c00788c */ /* 0x004fe4000bf25270 */
[----:B------:R-:W-:Y:S01]  /*1a40*/  UISETP.NE.AND UP0, UPT, UR10, 0x1, UPT ;  /* 0x000000010a00788c */ /* 0x000fe2000bf05270 */
[----:B------:R-:W-:-:S02]  /*1a50*/  UMOV UR6, UR7 ;  /* 0x0000000700067c82 */ /* 0x000fc40008000000 */
[----:B------:R-:W-:Y:S01]  /*1a60*/  UMOV UR4, UR5 ;  /* 0x0000000500047c82 */ /* 0x000fe20008000000 */
[----:B------:R-:W-:Y:S02]  /*1a70*/  USHF.R.U32.HI UR6, URZ, UR9, UR6 ;  /* 0x00000009ff067299 */ /* 0x000fe40008011606 */
[----:B---3--:R-:W-:Y:S02]  /*1a80*/  USHF.R.U32.HI UR4, URZ, UR13, UR4 ;  /* 0x0000000dff047299 */ /* 0x008fe40008011604 */
[----:B------:R-:W-:Y:S02]  /*1a90*/  USEL UR5, UR20, UR6, !UP1 ;  /* 0x0000000614057287 */ /* 0x000fe4000c800000 */
[----:B------:R-:W-:-:S04]  /*1aa0*/  USEL UR4, UR26, UR4, !UP0 ;  /* 0x000000041a047287 */ /* 0x000fc8000c000000 */
[----:B------:R-:W-:Y:S02]  /*1ab0*/  UIADD3 UR6, UPT, UPT, -UR4, UR5, URZ ;  /* 0x0000000504067290 */ /* 0x000fe4000fffe1ff */
[----:B------:R-:W-:Y:S02]  /*1ac0*/  UIADD3 UR4, UPT, UPT, UR4, -UR5, URZ ;  /* 0x8000000504047290 */ /* 0x000fe4000fffe0ff */
[----:B------:R-:W-:Y:S02]  /*1ad0*/  UIMAD UR26, UR6, UR10, UR26 ;  /* 0x0000000a061a72a4 */ /* 0x000fe4000f8e021a */
[----:B------:R-:W-:-:S12]  /*1ae0*/  UIMAD UR20, UR4, UR12, UR20 ;  /* 0x0000000c041472a4 */ /* 0x000fd8000f8e0214 */
.L_x_19:
[----:B------:R-:W-:-:S09]  /*1af0*/  UISETP.EQ.U32.AND UP0, UPT, UR33, 0x1, UPT ;  /* 0x000000012100788c */ /* 0x000fd2000bf02070 */
[----:B------:R-:W-:Y:S05]  /*1b00*/  BRA.U !UP0, `(.L_x_20) ;  /* 0x00000001080c7547 */ /* 0x000fea000b800000 */
[----:B------:R-:W-:Y:S01]  /*1b10*/  UCGABAR_WAIT ;  /* 0x0000000000007dc7 */ /* 0x000fe20008000000 */
[----:B------:R-:W-:Y:S01]  /*1b20*/  CCTL.IVALL ;  /* 0x00000000ff00798f */ /* 0x000fe20002000000 */
[----:B------:R-:W-:Y:S05]  /*1b30*/  BRA `(.L_x_21) ;  /* 0x0000000000047947 */ /* 0x000fea0003800000 */
.L_x_20:
[----:B------:R-:W-:Y:S06]  /*1b40*/  BAR.SYNC.DEFER_BLOCKING 0x0 ;  /* 0x0000000000007b1d */ /* 0x000fec0000010000 */
.L_x_21:
[----:B------:R-:W-:Y:S05]  /*1b50*/  BRA.U UP5, `(.L_x_22) ;  /* 0x0000001505947547 */ /* 0x000fea000b800000 */
[----:B------:R-:W1:Y:S01]  /*1b60*/  S2UR UR4, SR_CgaCtaId ;  /* 0x00000000000479c3 */ /* 0x000e620000008800 */
[----:B------:R-:W2:Y:S01]  /*1b70*/  LDCU UR7, c[0x0][0x38c] ;  /* 0x00007180ff0777ac */ /* 0x000ea20008000800 */
[----:B------:R-:W-:Y:S01]  /*1b80*/  PLOP3.LUT P1, PT, PT, PT, UP3, 0x80, 0x8 ;  /* 0x000000000008781c */ /* 0x000fe20003f2f038 */
[----:B------:R-:W-:Y:S01]  /*1b90*/  IMAD.MOV.U32 R12, RZ, RZ, 0x1 ;  /* 0x00000001ff0c7424 */ /* 0x000fe200078e00ff */
[----:B------:R-:W-:Y:S01]  /*1ba0*/  ISETP.NE.AND P2, PT, R0, RZ, P3 ;  /* 0x000000ff0000720c */ /* 0x000fe20001f45270 */
[----:B------:R-:W-:Y:S01]  /*1bb0*/  UMOV UR13, 0x400 ;  /* 0x00000400000d7882 */ /* 0x000fe20000000000 */
[----:B------:R-:W-:Y:S01]  /*1bc0*/  UISETP.NE.AND UP0, UPT, UR22, URZ, UPT ;  /* 0x000000ff1600728c */ /* 0x000fe2000bf05270 */
[----:B------:R-:W-:Y:S01]  /*1bd0*/  PLOP3.LUT P1, PT, P1, PT, PT, 0x8, 0x80 ;  /* 0x000000000080781c */ /* 0x000fe20000f2e170 */
[----:B------:R-:W-:Y:S01]  /*1be0*/  USHF.L.U32 UR6, UR31, 0x7, URZ ;  /* 0x000000071f067899 */ /* 0x000fe200080006ff */
[----:B------:R-:W-:Y:S01]  /*1bf0*/  CS2R R10, SRZ ;  /* 0x00000000000a7805 */ /* 0x000fe2000001ff00 */
[----:B------:R-:W-:Y:S01]  /*1c00*/  USEL UR21, UR53, 0x2, UP0 ;  /* 0x0000000235157887 */ /* 0x000fe20008000000 */
[----:B------:R-:W-:Y:S01]  /*1c10*/  IMAD.MOV.U32 R9, RZ, RZ, RZ ;  /* 0x000000ffff097224 */ /* 0x000fe200078e00ff */
[----:B------:R-:W-:Y:S01]  /*1c20*/  USHF.L.U32 UR47, UR31, 0x6, URZ ;  /* 0x000000061f2f7899 */ /* 0x000fe200080006ff */
[----:B------:R-:W-:Y:S01]  /*1c30*/  IMAD.MOV.U32 R8, RZ, RZ, 0x1 ;  /* 0x00000001ff087424 */ /* 0x000fe200078e00ff */
[----:B------:R-:W3:Y:S02]  /*1c40*/  LDCU UR42, c[0x0][0x370] ;  /* 0x00006e00ff2a77ac */ /* 0x000ee40008000800 */
[----:B------:R-:W-:-:S02]  /*1c50*/  ULOP3.LUT UR47, UR47, 0x40, URZ, 0xc0, !UPT ;  /* 0x000000402f2f7892 */ /* 0x000fc4000f8ec0ff */
[----:B--2---:R-:W-:Y:S02]  /*1c60*/  UIADD3 UR5, UPT, UPT, UR7, 0x3f, URZ ;  /* 0x0000003f07057890 */ /* 0x004fe4000fffe0ff */
[----:B------:R-:W-:Y:S02]  /*1c70*/  UIADD3 UR50, UPT, UPT, UR7, 0x7e, URZ ;  /* 0x0000007e07327890 */ /* 0x000fe4000fffe0ff */
[----:B-1----:R-:W-:Y:S02]  /*1c80*/  ULEA UR13, UR4, UR13, 0x18 ;  /* 0x0000000d040d7291 */ /* 0x002fe4000f8ec0ff */
[----:B------:R-:W-:Y:S02]  /*1c90*/  USHF.R.S32.HI UR4, URZ, 0x1f, UR5 ;  /* 0x0000001fff047899 */ /* 0x000fe40008011405 */
[----:B------:R-:W-:Y:S02]  /*1ca0*/  UIADD3 UR7, UPT, UPT, UR7, -0x1, URZ ;  /* 0xffffffff07077890 */ /* 0x000fe4000fffe0ff */
[----:B------:R-:W-:-:S02]  /*1cb0*/  ULEA.HI UR4, UR4, UR5, URZ, 0x6 ;  /* 0x0000000504047291 */ /* 0x000fc4000f8f30ff */
[----:B------:R-:W-:Y:S02]  /*1cc0*/  UISETP.GE.U32.AND UP1, UPT, UR7, -0x7f, UPT ;  /* 0xffffff810700788c */ /* 0x000fe4000bf26070 */
[----:B------:R-:W-:Y:S02]  /*1cd0*/  USHF.R.S32.HI UR44, URZ, 0x6, UR4 ;  /* 0x00000006ff2c7899 */ /* 0x000fe40008011404 */
[----:B------:R-:W-:Y:S02]  /*1ce0*/  ULOP3.LUT UR5, UR6, 0x80, URZ, 0xc0, !UPT ;  /* 0x0000008006057892 */ /* 0x000fe4000f8ec0ff */
[----:B------:R-:W-:Y:S02]  /*1cf0*/  UISETP.LT.U32.AND UP0, UPT, UR44, 0x8, UPT ;  /* 0x000000082c00788c */ /* 0x000fe4000bf01070 */
[----:B------:R-:W-:Y:S02]  /*1d00*/  ULEA UR38, UR30, UR13, 0x1 ;  /* 0x0000000d1e267291 */ /* 0x000fe4000f8e08ff */
[----:B------:R-:W-:-:S02]  /*1d10*/  USEL UR43, UR44, 0x8, UP0 ;  /* 0x000000082c2b7887 */ /* 0x000fc40008000000 */
[----:B------:R-:W-:Y:S02]  /*1d20*/  ULEA UR37, UR27, UR13, 0x1 ;  /* 0x0000000d1b257291 */ /* 0x000fe4000f8e08ff */
[----:B------:R-:W-:Y:S02]  /*1d30*/  UIADD3 UR4, UPT, UPT, UR43, -0x1, URZ ;  /* 0xffffffff2b047890 */ /* 0x000fe4000fffe0ff */
[----:B------:R-:W-:Y:S01]  /*1d40*/  @UP1 UIADD3 UR4, UPT, UPT, UR43, URZ, URZ ;  /* 0x000000ff2b041290 */ /* 0x000fe2000fffe0ff */
[----:B------:R-:W1:Y:S01]  /*1d50*/  LDCU.64 UR28, c[0x0][0x348] ;  /* 0x00006900ff1c77ac */ /* 0x000e620008000a00 */
[----:B------:R-:W2:Y:S01]  /*1d60*/  LDCU UR41, c[0x0][0x374] ;  /* 0x00006e80ff2977ac */ /* 0x000ea20008000800 */
[----:B------:R-:W-:Y:S02]  /*1d70*/  ULEA UR48, UR48, UR5, 0x6 ;  /* 0x0000000530307291 */ /* 0x000fe4000f8e30ff */
[----:B------:R-:W-:Y:S02]  /*1d80*/  ULEA UR47, UR32, UR47, 0x4 ;  /* 0x0000002f202f7291 */ /* 0x000fe4000f8e20ff */
[----:B------:R-:W-:-:S02]  /*1d90*/  UIADD3 UR38, UPT, UPT, UR38, 0x8400, URZ ;  /* 0x0000840026267890 */ /* 0x000fc4000fffe0ff */
[----:B------:R-:W-:Y:S02]  /*1da0*/  UIADD3 UR37, UPT, UPT, UR37, 0x18400, URZ ;  /* 0x0001840025257890 */ /* 0x000fe4000fffe0ff */
[----:B------:R-:W-:Y:S02]  /*1db0*/  UIADD3 UR49, UPT, UPT, UR44, -UR43, URZ ;  /* 0x8000002b2c317290 */ /* 0x000fe4000fffe0ff */
[----:B------:R-:W-:Y:S02]  /*1dc0*/  UIADD3 UR31, UPT, UPT, UR4, 0x1, URZ ;  /* 0x00000001041f7890 */ /* 0x000fe4000fffe0ff */
[----:B------:R-:W-:Y:S01]  /*1dd0*/  UIADD3 UR46, UPT, UPT, -UR4, URZ, URZ ;  /* 0x000000ff042e7290 */ /* 0x000fe2000fffe1ff */
[----:B---3--:R-:W-:-:S11]  /*1de0*/  UMOV UR6, URZ ;  /* 0x000000ff00067c82 */ /* 0x008fd60008000000 */
.L_x_42:
[----:B------:R-:W3:Y:S02]  /*1df0*/  S2UR UR4, SR_CgaCtaId ;  /* 0x00000000000479c3 */ /* 0x000ee40000008800 */
[----:B---3--:R-:W-:-:S09]  /*1e00*/  UISETP.NE.AND UP0, UPT, UR4, URZ, UPT ;  /* 0x000000ff0400728c */ /* 0x008fd2000bf05270 */
[----:B-1----:R-:W-:Y:S05]  /*1e10*/  BRA.U UP0, `(.L_x_23) ;  /* 0x0000000100287547 */ /* 0x002fea000b800000 */
[----:B------:R-:W-:Y:S02]  /*1e20*/  LEA R0, R9, UR13, 0x3 ;  /* 0x0000000d09007c11 */ /* 0x000fe4000f8e18ff */
[----:B------:R-:W-:-:S04]  /*1e30*/  SHF.L.U32 R3, R8, 0x1f, RZ ;  /* 0x0000001f08037819 */ /* 0x000fc800000006ff */
[----:B------:R-:W3:Y:S02]  /*1e40*/  SYNCS.PHASECHK.TRANS64.TRYWAIT P0, [R0+URZ+0x140], R3 ;  /* 0x00014003000075a7 */ /* 0x000ee400080011ff */
[----:B---3--:R-:W-:Y:S05]  /*1e50*/  @!P0 BRA `(.L_x_24) ;  /* 0x0000008400508947 */ /* 0x008fea0003800000 */
.L_x_153:
[----:B------:R4:W-:Y:S01]  /*1e60*/  SYNCS.ARRIVE.TRANS64.A1T0 RZ, [R0+URZ+0x130], RZ ;  /* 0x000130ff00ff79a7 */ /* 0x0009e200081000ff */
[----:B------:R-:W-:-:S05]  /*1e70*/  VIADD R9, R9, 0x1 ;  /* 0x0000000109097836 */ /* 0x000fca0000000000 */
[----:B------:R-:W-:-:S04]  /*1e80*/  ISETP.NE.AND P0, PT, R9, 0x2, PT ;  /* 0x000000020900780c */ /* 0x000fc80003f05270 */
[----:B---3--:R-:W-:Y:S02]  /*1e90*/  SEL R3, RZ, 0x1, P0 ;  /* 0x00000001ff037807 */ /* 0x008fe40000000000 */
[----:B------:R-:W-:Y:S02]  /*1ea0*/  SEL R9, R9, RZ, P0 ;  /* 0x000000ff09097207 */ /* 0x000fe40000000000 */
[----:B------:R-:W-:-:S07]  /*1eb0*/  LOP3.LUT R8, R8, R3, RZ, 0x3c, !PT ;  /* 0x0000000308087212 */ /* 0x000fce00078e3cff */
.L_x_23:
[----:B------:R-:W-:Y:S01]  /*1ec0*/  ULEA UR4, UR6, UR13, 0x3 ;  /* 0x0000000d06047291 */ /* 0x000fe2000f8e18ff */
[----:B----4-:R-:W-:Y:S01]  /*1ed0*/  SHF.L.U32 R0, R12, 0x1f, RZ ;  /* 0x0000001f0c007819 */ /* 0x010fe200000006ff */
[----:B------:R-:W-:Y:S02]  /*1ee0*/  UISETP.GE.U32.AND UP0, UPT, UR50, 0x7f, UPT ;  /* 0x0000007f3200788c */ /* 0x000fe4000bf06070 */
[----:B------:R-:W-:Y:S01]  /*1ef0*/  ULEA UR11, UR26, UR48, 0x8 ;  /* 0x000000301a0b7291 */ /* 0x000fe2000f8e40ff */
[----:B------:R-:W-:-:S04]  /*1f00*/  UMOV UR7, URZ ;  /* 0x000000ff00077c82 */ /* 0x000fc80008000000 */
[----:B------:R3:W4:Y:S01]  /*1f10*/  SYNCS.PHASECHK.TRANS64.TRYWAIT P0, [UR4+0x40], R0 ;  /* 0x00004000ff0075a7 */ /* 0x0007220008001104 */
[----:B------:R-:W-:-:S04]  /*1f20*/  ULEA.HI UR4, UR20, UR20, URZ, 0x1 ;  /* 0x0000001414047291 */ /* 0x000fc8000f8f08ff */
[----:B------:R-:W-:-:S04]  /*1f30*/  USHF.L.U32 UR4, UR4, 0x6, URZ ;  /* 0x0000000604047899 */ /* 0x000fc800080006ff */
[----:B------:R-:W-:-:S04]  /*1f40*/  ULOP3.LUT UR35, UR4, 0xffffff80, URZ, 0xc0, !UPT ;  /* 0xffffff8004237892 */ /* 0x000fc8000f8ec0ff */
[----:B------:R-:W-:Y:S01]  /*1f50*/  UIADD3 UR35, UPT, UPT, UR47, UR35, URZ ;  /* 0x000000232f237290 */ /* 0x000fe2000fffe0ff */
[----:B------:R-:W-:Y:S11]  /*1f60*/  BRA.U !UP0, `(.L_x_25) ;  /* 0x0000000108d07547 */ /* 0x000ff6000b800000 */
[----:B------:R-:W-:Y:S01]  /*1f70*/  UMOV UR17, UR46 ;  /* 0x0000002e00117c82 */ /* 0x000fe20008000000 */
[----:B------:R-:W-:Y:S01]  /*1f80*/  UMOV UR4, UR6 ;  /* 0x0000000600047c82 */ /* 0x000fe20008000000 */
[----:B------:R-:W-:-:S05]  /*1f90*/  UMOV UR34, URZ ;  /* 0x000000ff00227c82 */ /* 0x000fca0008000000 */
.L_x_31:
[----:B------:R-:W-:Y:S01]  /*1fa0*/  ULEA UR33, UR4, UR13, 0x3 ;  /* 0x0000000d04217291 */ /* 0x000fe2000f8e18ff */
[----:B------:R-:W-:Y:S01]  /*1fb0*/  @P3 MOV R2, 0xc000 ;  /* 0x0000c00000023802 */ /* 0x000fe20000000f00 */
[----:B--2-4-:R-:W-:Y:S10]  /*1fc0*/  @P0 BRA `(.L_x_26) ;  /* 0x00000000000c0947 */ /* 0x014ff40003800000 */
[----:B------:R-:W-:-:S04]  /*1fd0*/  SHF.L.U32 R3, R12, 0x1f, RZ ;  /* 0x0000001f0c037819 */ /* 0x000fc800000006ff */
[----:B------:R-:W4:Y:S02]  /*1fe0*/  SYNCS.PHASECHK.TRANS64.TRYWAIT P0, [UR33+0x40], R3 ;  /* 0x00004003ff0075a7 */ /* 0x000f240008001121 */
[----:B----4-:R-:W-:Y:S05]  /*1ff0*/  @!P0 BRA `(.L_x_27) ;  /* 0x0000008000fc8947 */ /* 0x010fea0003800000 */
.L_x_26:
[----:B------:R4:W-:Y:S01]  /*2000*/  @P3 SYNCS.ARRIVE.TRANS64 RZ, [UR33], R2 ;  /* 0x00000002ffff39a7 */ /* 0x0009e20008000021 */
[----:B------:R-:W-:Y:S02]  /*2010*/  ULOP3.LUT UR5, UR21, 0x2, URZ, 0xfc, !UPT ;  /* 0x0000000215057892 */ /* 0x000fe4000f8efcff */
[----:B------:R-:W-:Y:S02]  /*2020*/  UIADD3 UR17, UPT, UPT, UR17, 0x1, URZ ;  /* 0x0000000111117890 */ /* 0x000fe4000fffe0ff */
[----:B------:R-:W-:Y:S02]  /*2030*/  UISETP.NE.AND UP0, UPT, UR5, 0x2, UPT ;  /* 0x000000020500788c */ /* 0x000fe4000bf05270 */
[----:B------:R-:W-:-:S07]  /*2040*/  UISETP.NE.AND UP2, UPT, UR17, 0x1, UPT ;  /* 0x000000011100788c */ /* 0x000fce000bf45270 */
[----:B------:R-:W-:Y:S05]  /*2050*/  BRA.U UP0, `(.L_x_28) ;  /* 0x0000000100047547 */ /* 0x000fea000b800000 */
[----:B-12---:R-:W-:Y:S05]  /*2060*/  BPT.TRAP 0x1 ;  /* 0x000000040000795c */ /* 0x006fea0000300000 */
.L_x_28:
[----:B------:R-:W-:Y:S04]  /*2070*/  BSSY.RECONVERGENT B0, `(.L_x_29) ;  /* 0x0000003000007945 */ /* 0x000fe80003800200 */
[----:B------:R-:W-:Y:S05]  /*2080*/  @!P2 BRA `(.L_x_30) ;  /* 0x000000000004a947 */ /* 0x000fea0003800000 */
[----:B-12---:R-:W-:Y:S05]  /*2090*/  BPT.TRAP 0x1 ;  /* 0x000000040000795c */ /* 0x006fea0000300000 */
.L_x_30:
[----:B-12---:R-:W-:Y:S05]  /*20a0*/  BSYNC.RECONVERGENT B0 ;  /* 0x0000000000007941 */ /* 0x006fea0003800200 */
.L_x_29:
[----:B------:R-:W-:Y:S02]  /*20b0*/  UIADD3 UR5, UPT, UPT, UR4, 0x1, URZ ;  /* 0x0000000104057890 */ /* 0x000fe4000fffe0ff */
[----:B------:R-:W-:Y:S02]  /*20c0*/  ULEA UR32, UR4, UR30, 0xc ;  /* 0x0000001e04207291 */ /* 0x000fe4000f8e60ff */
[----:B------:R-:W-:Y:S02]  /*20d0*/  UISETP.NE.AND UP0, UPT, UR5, 0x8, UPT ;  /* 0x000000080500788c */ /* 0x000fe4000bf05270 */
[----:B------:R-:W-:Y:S02]  /*20e0*/  UIADD3 UR14, UP1, UPT, UR28, 0x80, URZ ;  /* 0x000000801c0e7890 */ /* 0x000fe4000ff3e0ff */
[----:B------:R-:W-:Y:S02]  /*20f0*/  USEL UR7, URZ, 0x1, UP0 ;  /* 0x00000001ff077887 */ /* 0x000fe40008000000 */
[----:B------:R-:W-:-:S02]  /*2100*/  USEL UR6, UR5, URZ, UP0 ;  /* 0x000000ff05067287 */ /* 0x000fc40008000000 */
[----:B------:R-:W-:Y:S02]  /*2110*/  ULEA UR32, UR32, UR13, 0x1 ;  /* 0x0000000d20207291 */ /* 0x000fe4000f8e08ff */
[----:B------:R-:W-:Y:S01]  /*2120*/  ULEA UR5, UR6, UR13, 0x3 ;  /* 0x0000000d06057291 */ /* 0x000fe2000f8e18ff */
[----:B------:R-:W-:Y:S01]  /*2130*/  LOP3.LUT R12, R12, UR7, RZ, 0x3c, !PT ;  /* 0x000000070c0c7c12 */ /* 0x000fe2000f8e3cff */
[----:B------:R-:W-:Y:S02]  /*2140*/  ULOP3.LUT UR33, UR33, 0xfefffff8, URZ, 0xc0, !UPT ;  /* 0xfefffff821217892 */ /* 0x000fe4000f8ec0ff */
[----:B------:R-:W-:Y:S01]  /*2150*/  UIADD3.X UR15, UPT, UPT, URZ, UR29, URZ, UP1, !UPT ;  /* 0x0000001dff0f7290 */ /* 0x000fe20008ffe4ff */
[----:B---3--:R-:W-:Y:S01]  /*2160*/  SHF.L.U32 R0, R12, 0x1f, RZ ;  /* 0x0000001f0c007819 */ /* 0x008fe200000006ff */
[----:B------:R-:W-:Y:S02]  /*2170*/  UIADD3 UR32, UPT, UPT, UR32, 0x8400, URZ ;  /* 0x0000840020207890 */ /* 0x000fe4000fffe0ff */
[----:B------:R-:W-:Y:S01]  /*2180*/  UPRMT UR16, URZ, 0x5410, UR25 ;  /* 0x00005410ff107896 */ /* 0x000fe20008000019 */
[----:B------:R1:W2:Y:S01]  /*2190*/  SYNCS.PHASECHK.TRANS64.TRYWAIT P0, [UR5+0x40], R0 ;  /* 0x00004000ff0075a7 */ /* 0x0002a20008001105 */
[----:B------:R-:W-:-:S02]  /*21a0*/  ULEA UR5, UR4, UR27, 0xd ;  /* 0x0000001b04057291 */ /* 0x000fc4000f8e68ff */
[----:B------:R-:W-:Y:S02]  /*21b0*/  UIADD3 UR4, UP0, UPT, UR28, 0x180, URZ ;  /* 0x000001801c047890 */ /* 0x000fe4000ff1e0ff */
[----:B------:R-:W-:Y:S02]  /*21c0*/  ULEA UR5, UR5, UR13, 0x1 ;  /* 0x0000000d05057291 */ /* 0x000fe4000f8e08ff */
[----:B------:R-:W-:Y:S02]  /*21d0*/  UPRMT UR7, URZ, 0x5410, UR24 ;  /* 0x00005410ff077896 */ /* 0x000fe40008000018 */
[----:B------:R-:W-:Y:S02]  /*21e0*/  UIADD3 UR8, UPT, UPT, UR5, 0x18400, URZ ;  /* 0x0001840005087890 */ /* 0x000fe4000fffe0ff */
[----:B------:R-:W-:Y:S01]  /*21f0*/  UIADD3.X UR5, UPT, UPT, URZ, UR29, URZ, UP0, !UPT ;  /* 0x0000001dff057290 */ /* 0x000fe200087fe4ff */
[----:B------:R-:W-:Y:S01]  /*2200*/  UMOV UR18, 0x0 ;  /* 0x0000000000127882 */ /* 0x000fe20000000000 */
[----:B------:R-:W-:Y:S01]  /*2210*/  UMOV UR19, 0x10000000 ;  /* 0x1000000000137882 */ /* 0x000fe20000000000 */
[----:B------:R-:W-:Y:S01]  /*2220*/  UMOV UR10, UR34 ;  /* 0x00000022000a7c82 */ /* 0x000fe20008000000 */
[----:B------:R-:W-:Y:S01]  /*2230*/  UMOV UR12, UR36 ;  /* 0x00000024000c7c82 */ /* 0x000fe20008000000 */
[----:B------:R-:W-:Y:S01]  /*2240*/  UMOV UR9, UR33 ;  /* 0x0000002100097c82 */ /* 0x000fe20008000000 */
[----:B------:R3:W-:Y:S03]  /*2250*/  UTMALDG.3D.MULTICAST.2CTA [UR32], [UR14], UR16, desc[UR18] ;  /* 0x000012200e0073b4 */ /* 0x0007e60008211810 */
[----:B------:R4:W-:Y:S01]  /*2260*/  UTMALDG.3D.MULTICAST.2CTA [UR8], [UR4], UR7, desc[UR18] ;  /* 0x00001208040073b4 */ /* 0x0009e20008211807 */
[----:B---3--:R-:W-:Y:S01]  /*2270*/  UIADD3 UR34, UPT, UPT, UR34, 0x40, URZ ;  /* 0x0000004022227890 */ /* 0x008fe2000fffe0ff */
[----:B----4-:R-:W-:Y:S01]  /*2280*/  UMOV UR7, UR31 ;  /* 0x0000001f00077c82 */ /* 0x010fe20008000000 */
[----:B------:R-:W-:Y:S01]  /*2290*/  UMOV UR4, UR6 ;  /* 0x0000000600047c82 */ /* 0x000fe20008000000 */
[----:B-1----:R-:W-:Y:S09]  /*22a0*/  BRA.U UP2, `(.L_x_31) ;  /* 0xfffffffd023c7547 */ /* 0x002ff2000b83ffff */
.L_x_25:
[----:B------:R-:W-:Y:S01]  /*22b0*/  ULEA UR4, UR6, UR13, 0x3 ;  /* 0x0000000d06047291 */ /* 0x000fe2000f8e18ff */
[----:B---3--:R-:W-:Y:S01]  /*22c0*/  SHF.L.U32 R0, R12, 0x1f, RZ ;  /* 0x0000001f0c007819 */ /* 0x008fe200000006ff */
[----:B------:R-:W-:Y:S01]  /*22d0*/  @!P1 SYNCS.ARRIVE.TRANS64.A1T0 RZ, [UR13+0xc8], RZ ;  /* 0x0000c8ffffff99a7 */ /* 0x000fe2000810000d */
[----:B------:R-:W-:-:S06]  /*22e0*/  UISETP.GT.AND UP0, UPT, UR44, UR43, UPT ;  /* 0x0000002b2c00728c */ /* 0x000fcc000bf04270 */
[----:B--2-4-:R2:W3:Y:S03]  /*22f0*/  SYNCS.PHASECHK.TRANS64.TRYWAIT P0, [UR4+0x40], R0 ;  /* 0x00004000ff0075a7 */ /* 0x0144e60008001104 */
[----:B------:R-:W-:Y:S05]  /*2300*/  BRA.U !UP0, `(.L_x_32) ;  /* 0x0000000108c07547 */ /* 0x000fea000b800000 */
[----:B------:R-:W-:Y:S01]  /*2310*/  UIADD3 UR26, UPT, UPT, UR49, UR7, URZ ;  /* 0x00000007311a7290 */ /* 0x000fe2000fffe0ff */
[----:B------:R-:W-:-:S11]  /*2320*/  UMOV UR4, UR6 ;  /* 0x0000000600047c82 */ /* 0x000fd60008000000 */
.L_x_38:
[----:B------:R-:W-:Y:S01]  /*2330*/  ULEA UR17, UR4, UR13, 0x3 ;  /* 0x0000000d04117291 */ /* 0x000fe2000f8e18ff */
[----:B---3--:R-:W-:Y:S01]  /*2340*/  @P3 MOV R2, 0xc000 ;  /* 0x0000c00000023802 */ /* 0x008fe20000000f00 */
[----:B-1-3--:R-:W-:Y:S10]  /*2350*/  @P0 BRA `(.L_x_33) ;  /* 0x00000000000c0947 */ /* 0x00aff40003800000 */
[----:B------:R-:W-:-:S04]  /*2360*/  SHF.L.U32 R3, R12, 0x1f, RZ ;  /* 0x0000001f0c037819 */ /* 0x000fc800000006ff */
[----:B------:R-:W3:Y:S02]  /*2370*/  SYNCS.PHASECHK.TRANS64.TRYWAIT P0, [UR17+0x40], R3 ;  /* 0x00004003ff0075a7 */ /* 0x000ee40008001111 */
[----:B---3--:R-:W-:Y:S05]  /*2380*/  @!P0 BRA `(.L_x_34) ;  /* 0x0000008000308947 */ /* 0x008fea0003800000 */
.L_x_33:
[----:B------:R3:W-:Y:S01]  /*2390*/  @P3 SYNCS.ARRIVE.TRANS64 RZ, [UR17], R2 ;  /* 0x00000002ffff39a7 */ /* 0x0007e20008000011 */
[----:B------:R-:W-:-:S04]  /*23a0*/  ULOP3.LUT UR5, UR21, 0x2, URZ, 0xfc, !UPT ;  /* 0x0000000215057892 */ /* 0x000fc8000f8efcff */
[----:B------:R-:W-:-:S09]  /*23b0*/  UISETP.NE.AND UP0, UPT, UR5, 0x2, UPT ;  /* 0x000000020500788c */ /* 0x000fd2000bf05270 */
[----:B------:R-:W-:Y:S05]  /*23c0*/  BRA.U UP0, `(.L_x_35) ;  /* 0x0000000100047547 */ /* 0x000fea000b800000 */
[----:B-1----:R-:W-:Y:S05]  /*23d0*/  BPT.TRAP 0x1 ;  /* 0x000000040000795c */ /* 0x002fea0000300000 */
.L_x_35:
[----:B------:R-:W-:Y:S04]  /*23e0*/  BSSY.RECONVERGENT B0, `(.L_x_36) ;  /* 0x0000003000007945 */ /* 0x000fe80003800200 */
[----:B------:R-:W-:Y:S05]  /*23f0*/  @!P2 BRA `(.L_x_37) ;  /* 0x000000000004a947 */ /* 0x000fea0003800000 */
[----:B-1----:R-:W-:Y:S05]  /*2400*/  BPT.TRAP 0x1 ;  /* 0x000000040000795c */ /* 0x002fea0000300000 */
.L_x_37:
[----:B-1----:R-:W-:Y:S05]  /*2410*/  BSYNC.RECONVERGENT B0 ;  /* 0x0000000000007941 */ /* 0x002fea0003800200 */
.L_x_36:
[----:B------:R-:W-:Y:S02]  /*2420*/  UIADD3 UR5, UPT, UPT, UR4, 0x1, URZ ;  /* 0x0000000104057890 */ /* 0x000fe4000fffe0ff */
[----:B------:R-:W-:Y:S02]  /*2430*/  UIADD3 UR14, UP1, UPT, UR28, 0x80, URZ ;  /* 0x000000801c0e7890 */ /* 0x000fe4000ff3e0ff */
[----:B------:R-:W-:Y:S02]  /*2440*/  UISETP.NE.AND UP0, UPT, UR5, 0x8, UPT ;  /* 0x000000080500788c */ /* 0x000fe4000bf05270 */
[----:B------:R-:W-:Y:S02]  /*2450*/  ULEA UR16, UR4, UR38, 0xd ;  /* 0x0000002604107291 */ /* 0x000fe4000f8e68ff */
[----:B------:R-:W-:Y:S02]  /*2460*/  USEL UR8, URZ, 0x1, UP0 ;  /* 0x00000001ff087887 */ /* 0x000fe40008000000 */
[----:B------:R-:W-:-:S02]  /*2470*/  USEL UR6, UR5, URZ, UP0 ;  /* 0x000000ff05067287 */ /* 0x000fc40008000000 */
[----:B------:R-:W-:Y:S02]  /*2480*/  UIADD3 UR22, UP0, UPT, UR28, 0x180, URZ ;  /* 0x000001801c167890 */ /* 0x000fe4000ff1e0ff */
[----:B------:R-:W-:Y:S01]  /*2490*/  ULEA UR5, UR6, UR13, 0x3 ;  /* 0x0000000d06057291 */ /* 0x000fe2000f8e18ff */
[----:B------:R-:W-:Y:S01]  /*24a0*/  LOP3.LUT R12, R12, UR8, RZ, 0x3c, !PT ;  /* 0x000000080c0c7c12 */ /* 0x000fe2000f8e3cff */
[----:B------:R-:W-:Y:S02]  /*24b0*/  ULEA UR8, UR4, UR37, 0xe ;  /* 0x0000002504087291 */ /* 0x000fe4000f8e70ff */
[----:B------:R-:W-:Y:S01]  /*24c0*/  USHF.L.U32 UR18, UR7, 0x6, URZ ;  /* 0x0000000607127899 */ /* 0x000fe200080006ff */
[----:B--2---:R-:W-:Y:S01]  /*24d0*/  SHF.L.U32 R0, R12, 0x1f, RZ ;  /* 0x0000001f0c007819 */ /* 0x004fe200000006ff */
[----:B------:R-:W-:Y:S02]  /*24e0*/  ULOP3.LUT UR17, UR17, 0xfefffff8, URZ, 0xc0, !UPT ;  /* 0xfefffff811117892 */ /* 0x000fe4000f8ec0ff */
[----:B------:R-:W-:Y:S01]  /*24f0*/  UPRMT UR4, URZ, 0x5410, UR25 ;  /* 0x00005410ff047896 */ /* 0x000fe20008000019 */
[----:B------:R4:W1:Y:S01]  /*2500*/  SYNCS.PHASECHK.TRANS64.TRYWAIT P0, [UR5+0x40], R0 ;  /* 0x00004000ff0075a7 */ /* 0x0008620008001105 */
[----:B------:R-:W-:-:S02]  /*2510*/  UIADD3.X UR15, UPT, UPT, URZ, UR29, URZ, UP1, !UPT ;  /* 0x0000001dff0f7290 */ /* 0x000fc40008ffe4ff */
[----:B------:R-:W-:Y:S02]  /*2520*/  UPRMT UR5, URZ, 0x5410, UR24 ;  /* 0x00005410ff057896 */ /* 0x000fe40008000018 */
[----:B------:R-:W-:Y:S01]  /*2530*/  UIADD3.X UR23, UPT, UPT, URZ, UR29, URZ, UP0, !UPT ;  /* 0x0000001dff177290 */ /* 0x000fe200087fe4ff */
[----:B------:R-:W-:Y:S01]  /*2540*/  UMOV UR32, 0x0 ;  /* 0x0000000000207882 */ /* 0x000fe20000000000 */
[----:B------:R-:W-:Y:S01]  /*2550*/  UMOV UR33, 0x10000000 ;  /* 0x1000000000217882 */ /* 0x000fe20000000000 */
[----:B------:R-:W-:Y:S01]  /*2560*/  UMOV UR19, UR35 ;  /* 0x0000002300137c82 */ /* 0x000fe20008000000 */
[----:B------:R-:W-:Y:S01]  /*2570*/  UMOV UR20, UR36 ;  /* 0x0000002400147c82 */ /* 0x000fe20008000000 */
[----:B------:R-:W-:Y:S01]  /*2580*/  UMOV UR12, UR36 ;  /* 0x00000024000c7c82 */ /* 0x000fe20008000000 */
[----:B------:R-:W-:Y:S01]  /*2590*/  UMOV UR9, UR17 ;  /* 0x0000001100097c82 */ /* 0x000fe20008000000 */
[----:B------:R-:W-:Y:S01]  /*25a0*/  UMOV UR10, UR18 ;  /* 0x00000012000a7c82 */ /* 0x000fe20008000000 */
[----:B------:R2:W-:Y:S01]  /*25b0*/  UTMALDG.3D.MULTICAST.2CTA [UR16], [UR14], UR4, desc[UR32] ;  /* 0x000020100e0073b4 */ /* 0x0005e20008211804 */
[----:B------:R-:W-:-:S04]  /*25c0*/  UIADD3 UR7, UPT, UPT, UR7, 0x1, URZ ;  /* 0x0000000107077890 */ /* 0x000fc8000fffe0ff */
[----:B------:R-:W-:Y:S01]  /*25d0*/  UISETP.NE.AND UP0, UPT, UR7, UR26, UPT ;  /* 0x0000001a0700728c */ /* 0x000fe2000bf05270 */
[----:B------:R4:W-:Y:S01]  /*25e0*/  UTMALDG.3D.MULTICAST.2CTA [UR8], [UR22], UR5, desc[UR32] ;  /* 0x00002008160073b4 */ /* 0x0009e20008211805 */
[----:B--2---:R-:W-:-:S07]  /*25f0*/  UMOV UR4, UR6 ;  /* 0x0000000600047c82 */ /* 0x004fce0008000000 */
[----:B----4-:R-:W-:Y:S05]  /*2600*/  BRA.U UP0, `(.L_x_38) ;  /* 0xfffffffd00487547 */ /* 0x010fea000b83ffff */
.L_x_32:
[C---:B------:R-:W-:Y:S01]  /*2610*/  LEA R3, R11.reuse, UR13, 0x3 ;  /* 0x0000000d0b037c11 */ /* 0x040fe2000f8e18ff */
[----:B------:R-:W-:Y:S01]  /*2620*/  NOP ;  /* 0x0000000000007918 */ /* 0x000fe20000000000 */
[----:B--2---:R-:W-:Y:S02]  /*2630*/  SHF.L.U32 R0, R10, 0x1f, RZ ;  /* 0x0000001f0a007819 */ /* 0x004fe400000006ff */
[----:B------:R-:W-:Y:S02]  /*2640*/  LEA R5, R11, UR13, 0x4 ;  /* 0x0000000d0b057c11 */ /* 0x000fe4000f8e20ff */
[----:B-1-3--:R-:W1:Y:S02]  /*2650*/  SYNCS.PHASECHK.TRANS64.TRYWAIT P0, [R3+URZ+0xd0], R0 ;  /* 0x0000d000030075a7 */ /* 0x00ae6400080011ff */
[----:B-1----:R-:W-:Y:S05]  /*2660*/  @!P0 BRA `(.L_x_39) ;  /* 0x0000007c00908947 */ /* 0x002fea0003800000 */
.L_x_156:
[----:B------:R-:W2:Y:S01]  /*2670*/  LDS.128 R4, [R5+0x160] ;  /* 0x0001600005047984 */ /* 0x000ea20000000c00 */
[----:B------:R-:W-:Y:S01]  /*2680*/  UISETP.GE.AND UP0, UPT, UR45, 0x1, UPT ;  /* 0x000000012d00788c */ /* 0x000fe2000bf06270 */
[----:B------:R-:W-:Y:S01]  /*2690*/  @!PT LDS RZ, [RZ] ;  /* 0x00000000fffff984 */ /* 0x000fe20000000800 */
[----:B------:R-:W-:Y:S01]  /*26a0*/  @!PT LDS RZ, [RZ] ;  /* 0x00000000fffff984 */ /* 0x000fe20000000800 */
[----:B------:R-:W-:Y:S01]  /*26b0*/  @!PT LDS RZ, [RZ] ;  /* 0x00000000fffff984 */ /* 0x000fe20000000800 */
[----:B------:R-:W-:Y:S01]  /*26c0*/  @!PT LDS RZ, [RZ] ;  /* 0x00000000fffff984 */ /* 0x000fe20000000800 */
[----:B------:R3:W-:Y:S06]  /*26d0*/  MEMBAR.ALL.CTA ;  /* 0x0000000000007992 */ /* 0x0007ec0000008000 */
[----:B---3--:R-:W3:Y:S01]  /*26e0*/  FENCE.VIEW.ASYNC.S ;  /* 0x00000000000073c6 */ /* 0x008ee20000000000 */
[----:B--2---:R-:W-:-:S13]  /*26f0*/  LOP3.LUT P0, RZ, R6, 0x1, RZ, 0xc0, !PT ;  /* 0x0000000106ff7812 */ /* 0x004fda000780c0ff */
[----:B---3--:R-:W-:Y:S01]  /*2700*/  VOTEU.ANY UP1, P0 ;  /* 0x0000000000ff7886 */ /* 0x008fe20000020100 */
[----:B------:R-:W-:-:S13]  /*2710*/  PLOP3.LUT P0, PT, PT, PT, UP1, 0x80, 0x8 ;  /* 0x000000000008781c */ /* 0x000fda0003f0f018 */
[----:B-1----:R-:W-:Y:S02]  /*2720*/  @P0 LOP3.LUT R0, R5, 0xffff, RZ, 0xc0, !PT ;  /* 0x0000ffff05000812 */ /* 0x002fe400078ec0ff */
[----:B------:R-:W-:Y:S02]  /*2730*/  @P0 MOV R2, R4 ;  /* 0x0000000400020202 */ /* 0x000fe40000000f00 */
[----:B------:R-:W-:Y:S01]  /*2740*/  @P0 R2UR UR5, R0 ;  /* 0x00000000000502ca */ /* 0x000fe200000e0000 */
[----:B------:R-:W-:Y:S01]  /*2750*/  VIADD R0, R3, 0xe0 ;  /* 0x000000e003007836 */ /* 0x000fe20000000000 */
[----:B------:R-:W-:Y:S02]  /*2760*/  @P0 SHF.R.U32.HI R4, RZ, 0x10, R5 ;  /* 0x00000010ff040819 */ /* 0x000fe40000011605 */
[----:B------:R-:W-:Y:S02]  /*2770*/  @P0 R2UR UR7, R2 ;  /* 0x00000000020702ca */ /* 0x000fe400000e0000 */
[----:B------:R-:W-:-:S02]  /*2780*/  PRMT R0, RZ, 0x654, R0 ;  /* 0x00000654ff007816 */ /* 0x000fc40000000000 */
[----:B------:R-:W-:Y:S02]  /*2790*/  @P0 R2UR UR4, R4 ;  /* 0x00000000040402ca */ /* 0x000fe400000e0000 */
[----:B------:R1:W-:Y:S03]  /*27a0*/  SYNCS.ARRIVE.TRANS64.RED.A1T0 RZ, [R0+URZ], RZ ;  /* 0x000000ff00ff79a7 */ /* 0x0003e600081004ff */
[----:B------:R-:W-:-:S04]  /*27b0*/  @UP1 UMOV UR39, UR5 ;  /* 0x0000000500271c82 */ /* 0x000fc80008000000 */
[----:B------:R-:W-:-:S04]  /*27c0*/  @UP1 UMOV UR40, UR7 ;  /* 0x0000000700281c82 */ /* 0x000fc80008000000 */
[----:B------:R-:W-:Y:S01]  /*27d0*/  @UP1 UMOV UR36, UR4 ;  /* 0x0000000400241c82 */ /* 0x000fe20008000000 */
[----:B------:R-:W-:Y:S05]  /*27e0*/  BRA.U !UP0, `(.L_x_40) ;  /* 0x0000000108d47547 */ /* 0x000fea000b800000 */
[----:B------:R-:W2:Y:S01]  /*27f0*/  LDCU.128 UR16, c[0x0][0xb10] ;  /* 0x00016200ff1077ac */ /* 0x000ea20008000c00 */
[----:B------:R-:W3:Y:S01]  /*2800*/  LDCU UR12, c[0x0][0xb20] ;  /* 0x00016400ff0c77ac */ /* 0x000ee20008000800 */
[----:B------:R-:W4:Y:S01]  /*2810*/  LDCU UR20, c[0x0][0xb0c] ;  /* 0x00016180ff1477ac */ /* 0x000f220008000800 */
[----:B------:R-:W1:Y:S01]  /*2820*/  LDCU.64 UR8, c[0x0][0xb28] ;  /* 0x00016500ff0877ac */ /* 0x000e620008000a00 */
[----:B------:R-:W-:Y:S02]  /*2830*/  UISETP.NE.AND UP3, UPT, UR45, 0x1, UPT ;  /* 0x000000012d00788c */ /* 0x000fe4000bf65270 */
[----:B--2---:R-:W-:Y:S02]  /*2840*/  UIMAD.WIDE.U32 UR10, UR41, UR19, URZ ;  /* 0x00000013290a72a5 */ /* 0x004fe4000f8e00ff */
[----:B------:R-:W-:Y:S02]  /*2850*/  UIMAD.WIDE.U32 UR4, UR42, UR16, URZ ;  /* 0x000000102a0472a5 */ /* 0x000fe4000f8e00ff */
[----:B------:R-:W-:-:S02]  /*2860*/  UISETP.NE.AND UP0, UPT, UR18, 0x1, UPT ;  /* 0x000000011200788c */ /* 0x000fc4000bf05270 */
[----:B------:R-:W-:Y:S01]  /*2870*/  UIMAD.WIDE.U32 UR22, UR39, UR19, URZ ;  /* 0x00000013271672a5 */ /* 0x000fe2000f8e00ff */
[----:B------:R-:W-:Y:S02]  /*2880*/  UMOV UR10, UR11 ;  /* 0x0000000b000a7c82 */ /* 0x000fe40008000000 */
[----:B------:R-:W-:Y:S01]  /*2890*/  UMOV UR4, UR5 ;  /* 0x0000000500047c82 */ /* 0x000fe20008000000 */
[----:B---3--:R-:W-:Y:S02]  /*28a0*/  USHF.R.U32.HI UR10, URZ, UR12, UR10 ;  /* 0x0000000cff0a7299 */ /* 0x008fe4000801160a */
[----:B----4-:R-:W-:Y:S02]  /*28b0*/  UISETP.NE.AND UP2, UPT, UR20, 0x1, UPT ;  /* 0x000000011400788c */ /* 0x010fe4000bf45270 */
[----:B------:R-:W-:Y:S02]  /*28c0*/  USHF.R.U32.HI UR4, URZ, UR17, UR4 ;  /* 0x00000011ff047299 */ /* 0x000fe40008011604 */
[----:B------:R-:W-:-:S02]  /*28d0*/  USEL UR5, UR41, UR10, !UP0 ;  /* 0x0000000a29057287 */ /* 0x000fc4000c000000 */
[----:B------:R-:W-:Y:S02]  /*28e0*/  USEL UR7, UR42, UR4, !UP2 ;  /* 0x000000042a077287 */ /* 0x000fe4000d000000 */
[----:B-1----:R-:W-:Y:S01]  /*28f0*/  UIMAD.WIDE.U32 UR10, UR5, UR8, URZ ;  /* 0x00000008050a72a5 */ /* 0x002fe2000f8e00ff */
[----:B------:R-:W-:Y:S01]  /*2900*/  UMOV UR4, UR23 ;  /* 0x0000001700047c82 */ /* 0x000fe20008000000 */
[----:B------:R-:W-:Y:S02]  /*2910*/  UIMAD.WIDE.U32 UR14, UR40, UR16, URZ ;  /* 0x00000010280e72a5 */ /* 0x000fe4000f8e00ff */
[----:B------:R-:W-:-:S03]  /*2920*/  UIMAD.WIDE.U32 UR22, UR7, UR8, URZ ;  /* 0x00000008071672a5 */ /* 0x000fc6000f8e00ff */
[----:B------:R-:W-:Y:S01]  /*2930*/  UMOV UR10, UR11 ;  /* 0x0000000b000a7c82 */ /* 0x000fe20008000000 */
[----:B------:R-:W-:Y:S02]  /*2940*/  USHF.R.U32.HI UR4, URZ, UR12, UR4 ;  /* 0x0000000cff047299 */ /* 0x000fe40008011604 */
[----:B------:R-:W-:Y:S01]  /*2950*/  @UP3 USHF.R.U32.HI UR5, URZ, UR9, UR10 ;  /* 0x00000009ff053299 */ /* 0x000fe2000801160a */
[----:B------:R-:W-:Y:S01]  /*2960*/  UMOV UR14, UR15 ;  /* 0x0000000f000e7c82 */ /* 0x000fe20008000000 */
[----:B------:R-:W-:Y:S01]  /*2970*/  UMOV UR22, UR23 ;  /* 0x0000001700167c82 */ /* 0x000fe20008000000 */
[----:B------:R-:W-:Y:S02]  /*2980*/  USHF.R.U32.HI UR17, URZ, UR17, UR14 ;  /* 0x00000011ff117299 */ /* 0x000fe4000801160e */
[----:B------:R-:W-:Y:S02]  /*2990*/  USEL UR4, UR39, UR4, !UP0 ;  /* 0x0000000427047287 */ /* 0x000fe4000c000000 */
[----:B------:R-:W-:-:S02]  /*29a0*/  @UP3 USHF.R.U32.HI UR7, URZ, UR9, UR22 ;  /* 0x00000009ff073299 */ /* 0x000fc40008011616 */
[----:B------:R-:W-:Y:S02]  /*29b0*/  UIMAD UR10, UR45, UR5, URZ ;  /* 0x000000052d0a72a4 */ /* 0x000fe4000f8e02ff */
[----:B------:R-:W-:Y:S02]  /*29c0*/  USEL UR5, UR40, UR17, !UP2 ;  /* 0x0000001128057287 */ /* 0x000fe4000d000000 */
[----:B------:R-:W-:Y:S02]  /*29d0*/  UIMAD UR12, UR45, UR7, URZ ;  /* 0x000000072d0c72a4 */ /* 0x000fe4000f8e02ff */
[----:B------:R-:W-:Y:S02]  /*29e0*/  UISETP.GE.AND UP0, UPT, UR4, UR10, UPT ;  /* 0x0000000a0400728c */ /* 0x000fe4000bf06270 */
[----:B------:R-:W-:Y:S02]  /*29f0*/  UIMAD.WIDE.U32 UR10, UR4, UR8, URZ ;  /* 0x00000008040a72a5 */ /* 0x000fe4000f8e00ff */
[----:B------:R-:W-:-:S02]  /*2a00*/  UISETP.GE.OR UP0, UPT, UR5, UR12, UP0 ;  /* 0x0000000c0500728c */ /* 0x000fc40008706670 */
        /* <DEDUP_REMOVED lines=19> */
.L_x_40:
[----:B------:R-:W2:Y:S02]  /*2b40*/  LDCU UR4, c[0x0][0xb30] ;  /* 0x00016600ff0477ac */ /* 0x000ea40008000800 */
[----:B--2---:R-:W-:-:S09]  /*2b50*/  UISETP.NE.AND UP0, UPT, UR4, 0x1, UPT ;  /* 0x000000010400788c */ /* 0x004fd2000bf05270 */
[----:B------:R-:W-:Y:S05]  /*2b60*/  BRA.U UP0, `(.L_x_41) ;  /* 0x0000000100447547 */ /* 0x000fea000b800000 */
[----:B------:R-:W2:Y:S01]  /*2b70*/  LDCU.128 UR16, c[0x0][0xb10] ;  /* 0x00016200ff1077ac */ /* 0x000ea20008000c00 */
[----:B------:R-:W3:Y:S01]  /*2b80*/  LDCU UR10, c[0x0][0xb0c] ;  /* 0x00016180ff0a77ac */ /* 0x000ee20008000800 */
[----:B------:R-:W4:Y:S01]  /*2b90*/  LDCU UR7, c[0x0][0xb20] ;  /* 0x00016400ff0777ac */ /* 0x000f220008000800 */
[----:B--2---:R-:W-:Y:S02]  /*2ba0*/  UIMAD.WIDE.U32 UR8, UR40, UR16, URZ ;  /* 0x00000010280872a5 */ /* 0x004fe4000f8e00ff */
[----:B------:R-:W-:Y:S02]  /*2bb0*/  UIMAD.WIDE.U32 UR4, UR39, UR19, URZ ;  /* 0x00000013270472a5 */ /* 0x000fe4000f8e00ff */
[----:B---3--:R-:W-:Y:S02]  /*2bc0*/  UISETP.NE.AND UP2, UPT, UR10, 0x1, UPT ;  /* 0x000000010a00788c */ /* 0x008fe4000bf45270 */
[----:B------:R-:W-:Y:S01]  /*2bd0*/  UISETP.NE.AND UP0, UPT, UR18, 0x1, UPT ;  /* 0x000000011200788c */ /* 0x000fe2000bf05270 */
[----:B------:R-:W-:-:S02]  /*2be0*/  UMOV UR8, UR9 ;  /* 0x0000000900087c82 */ /* 0x000fc40008000000 */
[----:B------:R-:W-:Y:S01]  /*2bf0*/  UMOV UR4, UR5 ;  /* 0x0000000500047c82 */ /* 0x000fe20008000000 */
[----:B------:R-:W-:Y:S02]  /*2c00*/  USHF.R.U32.HI UR17, URZ, UR17, UR8 ;  /* 0x00000011ff117299 */ /* 0x000fe40008011608 */
[----:B----4-:R-:W-:Y:S02]  /*2c10*/  USHF.R.U32.HI UR4, URZ, UR7, UR4 ;  /* 0x00000007ff047299 */ /* 0x010fe40008011604 */
[----:B------:R-:W-:Y:S02]  /*2c20*/  USEL UR5, UR40, UR17, !UP2 ;  /* 0x0000001128057287 */ /* 0x000fe4000d000000 */
[----:B------:R-:W-:-:S04]  /*2c30*/  USEL UR4, UR39, UR4, !UP0 ;  /* 0x0000000427047287 */ /* 0x000fc8000c000000 */
[----:B------:R-:W-:Y:S02]  /*2c40*/  UIADD3 UR7, UPT, UPT, UR5, -UR4, URZ ;  /* 0x8000000405077290 */ /* 0x000fe4000fffe0ff */
[----:B------:R-:W-:Y:S02]  /*2c50*/  UIADD3 UR4, UPT, UPT, -UR5, UR4, URZ ;  /* 0x0000000405047290 */ /* 0x000fe4000fffe1ff */
[----:B------:R-:W-:Y:S02]  /*2c60*/  UIMAD UR39, UR7, UR18, UR39 ;  /* 0x00000012072772a4 */ /* 0x000fe4000f8e0227 */
[----:B------:R-:W-:-:S12]  /*2c70*/  UIMAD UR40, UR4, UR10, UR40 ;  /* 0x0000000a042872a4 */ /* 0x000fd8000f8e0228 */
.L_x_41:
[----:B------:R-:W-:Y:S01]  /*2c80*/  VIADD R11, R11, 0x1 ;  /* 0x000000010b0b7836 */ /* 0x000fe20000000000 */
[----:B------:R-:W-:Y:S02]  /*2c90*/  R2UR UR5, R87 ;  /* 0x00000000570572ca */ /* 0x000fe400000e0000 */
[----:B------:R-:W-:Y:S02]  /*2ca0*/  R2UR UR4, R86 ;  /* 0x00000000560472ca */ /* 0x000fe400000e0000 */
[C---:B------:R-:W-:Y:S02]  /*2cb0*/  ISETP.NE.AND P0, PT, R11.reuse, 0x2, PT ;  /* 0x000000020b00780c */ /* 0x040fe40003f05270 */
[----:B------:R-:W-:Y:S02]  /*2cc0*/  PLOP3.LUT P1, PT, PT, PT, PT, 0x80, 0x8 ;  /* 0x000000000008781c */ /* 0x000fe40003f2f070 */
[----:B------:R-:W-:Y:S02]  /*2cd0*/  SEL R3, RZ, 0x1, P0 ;  /* 0x00000001ff037807 */ /* 0x000fe40000000000 */
[----:B------:R-:W-:-:S02]  /*2ce0*/  SEL R11, R11, RZ, P0 ;  /* 0x000000ff0b0b7207 */ /* 0x000fc40000000000 */
[----:B------:R-:W-:Y:S01]  /*2cf0*/  LOP3.LUT R10, R10, R3, RZ, 0x3c, !PT ;  /* 0x000000030a0a7212 */ /* 0x000fe200078e3cff */
[----:B------:R-:W-:Y:S02]  /*2d00*/  UIADD3 UR20, UPT, UPT, UR40, UR5, URZ ;  /* 0x0000000528147290 */ /* 0x000fe4000fffe0ff */
[----:B------:R-:W-:Y:S01]  /*2d10*/  UIADD3 UR26, UPT, UPT, UR39, UR4, URZ ;  /* 0x00000004271a7290 */ /* 0x000fe2000fffe0ff */
[----:B------:R-:W-:Y:S11]  /*2d20*/  BRA.U UP1, `(.L_x_42) ;  /* 0xfffffff101307547 */ /* 0x000ff6000b83ffff */
[----:B------:R-:W-:Y:S01]  /*2d30*/  UIADD3 UR13, UPT, UPT, UR13, 0x40, URZ ;  /* 0x000000400d0d7890 */ /* 0x000fe2000fffe0ff */
[----:B------:R-:W-:-:S03]  /*2d40*/  SHF.L.U32 R3, R12, 0x1f, RZ ;  /* 0x0000001f0c037819 */ /* 0x000fc600000006ff */
[----:B------:R-:W-:-:S09]  /*2d50*/  ULEA UR4, UR6, UR13, 0x3 ;  /* 0x0000000d06047291 */ /* 0x000fd2000f8e18ff */
[----:B------:R-:W2:Y:S02]  /*2d60*/  SYNCS.PHASECHK.TRANS64.TRYWAIT P0, [UR4], R3 ;  /* 0x00000003ff0075a7 */ /* 0x000ea40008001104 */
[----:B--2---:R-:W-:Y:S05]  /*2d70*/  @!P0 BRA `(.L_x_43) ;  /* 0x0000007400e08947 */ /* 0x004fea0003800000 */
.L_x_158:
[----:B------:R-:W-:-:S04]  /*2d80*/  UIADD3 UR4, UPT, UPT, UR6, 0x1, URZ ;  /* 0x0000000106047890 */ /* 0x000fc8000fffe0ff */
[----:B------:R-:W-:-:S04]  /*2d90*/  UISETP.NE.AND UP0, UPT, UR4, 0x8, UPT ;  /* 0x000000080400788c */ /* 0x000fc8000bf05270 */
[----:B------:R-:W-:Y:S02]  /*2da0*/  USEL UR6, URZ, 0x1, UP0 ;  /* 0x00000001ff067887 */ /* 0x000fe40008000000 */
[----:B------:R-:W-:-:S04]  /*2db0*/  USEL UR4, UR4, URZ, UP0 ;  /* 0x000000ff04047287 */ /* 0x000fc80008000000 */
[----:B------:R-:W-:Y:S01]  /*2dc0*/  ULEA UR5, UR4, UR13, 0x3 ;  /* 0x0000000d04057291 */ /* 0x000fe2000f8e18ff */
[----:B------:R-:W-:-:S04]  /*2dd0*/  LOP3.LUT R2, R12, UR6, RZ, 0x3c, !PT ;  /* 0x000000060c027c12 */ /* 0x000fc8000f8e3cff */
[----:B-1----:R-:W-:-:S04]  /*2de0*/  SHF.L.U32 R3, R2, 0x1f, RZ ;  /* 0x0000001f02037819 */ /* 0x002fc800000006ff */
[----:B------:R-:W1:Y:S02]  /*2df0*/  SYNCS.PHASECHK.TRANS64.TRYWAIT P0, [UR5], R3 ;  /* 0x00000003ff0075a7 */ /* 0x000e640008001105 */
[----:B-1----:R-:W-:Y:S05]  /*2e00*/  @!P0 BRA `(.L_x_44) ;  /* 0x0000007400d48947 */ /* 0x002fea0003800000 */
.L_x_160:
        /* <DEDUP_REMOVED lines=9> */
.L_x_162:
        /* <DEDUP_REMOVED lines=9> */
.L_x_164:
        /* <DEDUP_REMOVED lines=9> */
.L_x_166:
        /* <DEDUP_REMOVED lines=9> */
.L_x_168:
        /* <DEDUP_REMOVED lines=9> */
.L_x_170:
[----:B------:R-:W-:-:S04]  /*30e0*/  UIADD3 UR4, UPT, UPT, UR4, 0x1, URZ ;  /* 0x0000000104047890 */ /* 0x000fc8000fffe0ff */
[----:B------:R-:W-:-:S04]  /*30f0*/  UISETP.NE.AND UP0, UPT, UR4, 0x8, UPT ;  /* 0x000000080400788c */ /* 0x000fc8000bf05270 */
[----:B------:R-:W-:Y:S02]  /*3100*/  USEL UR5, URZ, 0x1, UP0 ;  /* 0x00000001ff057887 */ /* 0x000fe40008000000 */
[----:B------:R-:W-:-:S04]  /*3110*/  USEL UR4, UR4, URZ, UP0 ;  /* 0x000000ff04047287 */ /* 0x000fc80008000000 */
[----:B------:R-:W-:Y:S01]  /*3120*/  ULEA UR4, UR4, UR13, 0x3 ;  /* 0x0000000d04047291 */ /* 0x000fe2000f8e18ff */
[----:B-1----:R-:W-:-:S04]  /*3130*/  LOP3.LUT R3, R2, UR5, RZ, 0x3c, !PT ;  /* 0x0000000502037c12 */ /* 0x002fc8000f8e3cff */
[----:B------:R-:W-:Y:S01]  /*3140*/  SHF.L.U32 R3, R3, 0x1f, RZ ;  /* 0x0000001f03037819 */ /* 0x000fe200000006ff */
[----:B------:R-:W-:-:S07]  /*3150*/  IMAD.U32 R0, RZ, RZ, UR4 ;  /* 0x00000004ff007e24 */ /* 0x000fce000f8e00ff */
.L_x_50:
[----:B-1----:R1:W2:Y:S02]  /*3160*/  SYNCS.PHASECHK.TRANS64.TRYWAIT P0, [R0+URZ], R3 ;  /* 0x00000003000075a7 */ /* 0x0022a400080011ff */
[----:B--2---:R-:W-:Y:S05]  /*3170*/  @!P0 NANOSLEEP.SYNCS 0x989680 ;  /* 0x009896800000895d */ /* 0x004fea0003900000 */
[----:B------:R-:W2:Y:S02]  /*3180*/  @!P0 SYNCS.PHASECHK.TRANS64 P0, [R0+URZ], R3 ;  /* 0x00000003000085a7 */ /* 0x000ea400080010ff */
[----:B--2---:R-:W-:Y:S05]  /*3190*/  @P0 EXIT ;  /* 0x000000000000094d */ /* 0x004fea0003800000 */
[----:B------:R-:W-:Y:S05]  /*31a0*/  BRA `(.L_x_50) ;  /* 0xfffffffc00ec7947 */ /* 0x000fea000383ffff */
.L_x_22:
[----:B------:R-:W1:Y:S02]  /*31b0*/  S2UR UR4, SR_CgaCtaId ;  /* 0x00000000000479c3 */ /* 0x000e640000008800 */
[----:B-1----:R-:W-:-:S04]  /*31c0*/  UISETP.NE.AND UP0, UPT, UR4, URZ, UPT ;  /* 0x000000ff0400728c */ /* 0x002fc8000bf05270 */
[----:B------:R-:W-:-:S09]  /*31d0*/  UISETP.NE.OR UP0, UPT, UR22, 0x1, UP0 ;  /* 0x000000011600788c */ /* 0x000fd20008705670 */
[----:B------:R-:W-:Y:S05]  /*31e0*/  BRA.U UP0, `(.L_x_51) ;  /* 0x00000005004c7547 */ /* 0x000fea000b800000 */
[----:B------:R-:W1:Y:S01]  /*31f0*/  S2UR UR5, SR_CgaCtaId ;  /* 0x00000000000579c3 */ /* 0x000e620000008800 */
[----:B------:R-:W-:Y:S01]  /*3200*/  UMOV UR4, 0x400 ;  /* 0x0000040000047882 */ /* 0x000fe20000000000 */
[----:B------:R-:W-:Y:S01]  /*3210*/  ISETP.GE.U32.AND P2, PT, R0, 0x10, PT ;  /* 0x000000100000780c */ /* 0x000fe20003f46070 */
[----:B------:R-:W-:Y:S01]  /*3220*/  IMAD.MOV.U32 R12, RZ, RZ, 0x1 ;  /* 0x00000001ff0c7424 */ /* 0x000fe200078e00ff */
[----:B------:R-:W-:Y:S02]  /*3230*/  CS2R R10, SRZ ;  /* 0x00000000000a7805 */ /* 0x000fe4000001ff00 */
[----:B------:R-:W-:Y:S01]  /*3240*/  CS2R R8, SRZ ;  /* 0x0000000000087805 */ /* 0x000fe2000001ff00 */
[----:B-1----:R-:W-:-:S03]  /*3250*/  ULEA UR6, UR5, UR4, 0x18 ;  /* 0x0000000405067291 */ /* 0x002fc6000f8ec0ff */
[----:B------:R-:W-:-:S09]  /*3260*/  UMOV UR5, URZ ;  /* 0x000000ff00057c82 */ /* 0x000fd20008000000 */
.L_x_55:
[----:B------:R-:W-:Y:S02]  /*3270*/  LEA R2, R8, UR6, 0x3 ;  /* 0x0000000608027c11 */ /* 0x000fe4000f8e18ff */
[----:B------:R-:W-:-:S03]  /*3280*/  SHF.L.U32 R5, R9, 0x1f, RZ ;  /* 0x0000001f09057819 */ /* 0x000fc600000006ff */
[----:B------:R-:W-:Y:S01]  /*3290*/  VIADD R4, R2, 0x140 ;  /* 0x0000014002047836 */ /* 0x000fe20000000000 */
[----:B------:R-:W1:Y:S02]  /*32a0*/  SYNCS.PHASECHK.TRANS64.TRYWAIT P0, [R2+URZ+0x130], R5 ;  /* 0x00013005020075a7 */ /* 0x000e6400080011ff */
[----:B-1----:R-:W-:Y:S05]  /*32b0*/  @!P0 BRA `(.L_x_52) ;  /* 0x0000007400388947 */ /* 0x002fea0003800000 */
.L_x_171:
[----:B------:R-:W-:Y:S01]  /*32c0*/  ULEA UR4, UR5, UR6, 0x3 ;  /* 0x0000000605047291 */ /* 0x000fe2000f8e18ff */
[----:B------:R-:W-:Y:S02]  /*32d0*/  PRMT R4, RZ, 0x654, R4 ;  /* 0x00000654ff047816 */ /* 0x000fe40000000004 */
[----:B-1----:R-:W-:Y:S01]  /*32e0*/  SHF.L.U32 R5, R12, 0x1f, RZ ;  /* 0x0000001f0c057819 */ /* 0x002fe200000006ff */
[----:B------:R-:W-:Y:S01]  /*32f0*/  UIADD3 UR7, UPT, UPT, UR4, 0xd0, URZ ;  /* 0x000000d004077890 */ /* 0x000fe2000fffe0ff */
[----:B------:R1:W-:Y:S05]  /*3300*/  SYNCS.ARRIVE.TRANS64.RED.A1T0 RZ, [R4+URZ], RZ ;  /* 0x000000ff04ff79a7 */ /* 0x0003ea00081004ff */
[----:B------:R-:W-:Y:S01]  /*3310*/  IMAD.U32 R7, RZ, RZ, UR7 ;  /* 0x00000007ff077e24 */ /* 0x000fe2000f8e00ff */
[----:B------:R-:W2:Y:S04]  /*3320*/  SYNCS.PHASECHK.TRANS64.TRYWAIT P0, [UR4+0xe0], R5 ;  /* 0x0000e005ff0075a7 */ /* 0x000ea80008001104 */
[----:B------:R-:W-:Y:S01]  /*3330*/  PRMT R6, R0, 0x654, R7 ;  /* 0x0000065400067816 */ /* 0x000fe20000000007 */
[----:B-1----:R-:W-:Y:S01]  /*3340*/  @!P2 IMAD.MOV.U32 R4, RZ, RZ, 0x10 ;  /* 0x00000010ff04a424 */ /* 0x002fe200078e00ff */
[----:B--2---:R-:W-:Y:S06]  /*3350*/  @!P0 BRA `(.L_x_53) ;  /* 0x0000007400248947 */ /* 0x004fec0003800000 */
.L_x_173:
[----:B------:R-:W-:Y:S01]  /*3360*/  ULEA UR8, UR5, UR6, 0x4 ;  /* 0x0000000605087291 */ /* 0x000fe2000f8e20ff */
[----:B------:R-:W-:Y:S01]  /*3370*/  SEL R3, R6, R3, !P2 ;  /* 0x0000000306037207 */ /* 0x000fe20005000000 */
[----:B------:R-:W-:Y:S01]  /*3380*/  UIADD3 UR9, UPT, UPT, UR4, 0xd0, URZ ;  /* 0x000000d004097890 */ /* 0x000fe2000fffe0ff */
[----:B-1----:R-:W-:Y:S01]  /*3390*/  LEA R2, R11, UR6, 0x3 ;  /* 0x000000060b027c11 */ /* 0x002fe2000f8e18ff */
[----:B------:R-:W-:Y:S01]  /*33a0*/  UIADD3 UR8, UPT, UPT, UR8, 0x160, URZ ;  /* 0x0000016008087890 */ /* 0x000fe2000fffe0ff */
[----:B------:R-:W-:Y:S01]  /*33b0*/  SHF.L.U32 R5, R10, 0x1f, RZ ;  /* 0x0000001f0a057819 */ /* 0x000fe200000006ff */
[----:B------:R1:W-:Y:S01]  /*33c0*/  @!P2 SYNCS.ARRIVE.TRANS64.RED RZ, [R3+URZ], R4 ;  /* 0x0000000403ffa9a7 */ /* 0x0003e200080004ff */
[----:B------:R-:W-:Y:S01]  /*33d0*/  UIADD3 UR4, UPT, UPT, UR5, 0x1, URZ ;  /* 0x0000000105047890 */ /* 0x000fe2000fffe0ff */
[----:B------:R-:W-:-:S03]  /*33e0*/  VIADD R8, R8, 0x1 ;  /* 0x0000000108087836 */ /* 0x000fc60000000000 */
[----:B------:R-:W-:Y:S02]  /*33f0*/  UISETP.NE.AND UP0, UPT, UR4, 0x2, UPT ;  /* 0x000000020400788c */ /* 0x000fe4000bf05270 */
[----:B------:R-:W-:Y:S06]  /*3400*/  UGETNEXTWORKID.BROADCAST [UR8], [UR9] ;  /* 0x00000000080073ca */ /* 0x000fec0008000100 */
[----:B------:R-:W-:Y:S01]  /*3410*/  USEL UR7, URZ, 0x1, UP0 ;  /* 0x00000001ff077887 */ /* 0x000fe20008000000 */
[----:B------:R-:W-:Y:S01]  /*3420*/  ISETP.NE.AND P0, PT, R8, 0x2, PT ;  /* 0x000000020800780c */ /* 0x000fe20003f05270 */
[----:B------:R-:W-:Y:S01]  /*3430*/  USEL UR5, UR4, URZ, UP0 ;  /* 0x000000ff04057287 */ /* 0x000fe20008000000 */
[----:B------:R-:W2:Y:S03]  /*3440*/  SYNCS.PHASECHK.TRANS64.TRYWAIT P1, [R2+URZ+0xd0], R5 ;  /* 0x0000d005020075a7 */ /* 0x000ea600080211ff */
[----:B------:R-:W-:Y:S01]  /*3450*/  LOP3.LUT R12, R12, UR7, RZ, 0x3c, !PT ;  /* 0x000000070c0c7c12 */ /* 0x000fe2000f8e3cff */
[----:B-12---:R-:W-:Y:S07]  /*3460*/  @!P1 BRA `(.L_x_54) ;  /* 0x0000007000f89947 */ /* 0x006fee0003800000 */
.L_x_174:
[C---:B------:R-:W-:Y:S01]  /*3470*/  LEA R4, R11.reuse, UR6, 0x4 ;  /* 0x000000060b047c11 */ /* 0x040fe2000f8e20ff */
[----:B-1----:R-:W-:Y:S01]  /*3480*/  VIADD R2, R2, 0xe0 ;  /* 0x000000e002027836 */ /* 0x002fe20000000000 */
[----:B------:R-:W-:Y:S01]  /*3490*/  SEL R8, R8, RZ, P0 ;  /* 0x000000ff08087207 */ /* 0x000fe20000000000 */
[----:B------:R-:W-:-:S03]  /*34a0*/  VIADD R11, R11, 0x1 ;  /* 0x000000010b0b7836 */ /* 0x000fc60000000000 */
[----:B------:R-:W1:Y:S01]  /*34b0*/  LDS.128 R4, [R4+0x160] ;  /* 0x0001600004047984 */ /* 0x000e620000000c00 */
[----:B------:R-:W-:Y:S02]  /*34c0*/  PRMT R2, RZ, 0x654, R2 ;  /* 0x00000654ff027816 */ /* 0x000fe40000000002 */
[C---:B------:R-:W-:Y:S01]  /*34d0*/  ISETP.NE.AND P1, PT, R11.reuse, 0x2, PT ;  /* 0x000000020b00780c */ /* 0x040fe20003f25270 */
[----:B------:R-:W-:Y:S01]  /*34e0*/  @!PT LDS RZ, [RZ] ;  /* 0x00000000fffff984 */ /* 0x000fe20000000800 */
[----:B------:R-:W-:Y:S01]  /*34f0*/  @!PT LDS RZ, [RZ] ;  /* 0x00000000fffff984 */ /* 0x000fe20000000800 */
[----:B------:R-:W-:Y:S01]  /*3500*/  @!PT LDS RZ, [RZ] ;  /* 0x00000000fffff984 */ /* 0x000fe20000000800 */
[----:B------:R-:W-:Y:S01]  /*3510*/  @!PT LDS RZ, [RZ] ;  /* 0x00000000fffff984 */ /* 0x000fe20000000800 */
[----:B------:R2:W-:Y:S06]  /*3520*/  MEMBAR.ALL.CTA ;  /* 0x0000000000007992 */ /* 0x0005ec0000008000 */
[----:B--2---:R-:W2:Y:S01]  /*3530*/  FENCE.VIEW.ASYNC.S ;  /* 0x00000000000073c6 */ /* 0x004ea20000000000 */
[----:B------:R-:W-:Y:S01]  /*3540*/  SEL R11, R11, RZ, P1 ;  /* 0x000000ff0b0b7207 */ /* 0x000fe20000800000 */
[----:B--2---:R2:W-:Y:S01]  /*3550*/  SYNCS.ARRIVE.TRANS64.RED.A1T0 RZ, [R2+URZ], RZ ;  /* 0x000000ff02ff79a7 */ /* 0x0045e200081004ff */
[----:B-1----:R-:W-:-:S02]  /*3560*/  LOP3.LUT P3, RZ, R6, 0x1, RZ, 0xc0, !PT ;  /* 0x0000000106ff7812 */ /* 0x002fc4000786c0ff */
[----:B------:R-:W-:-:S04]  /*3570*/  SEL R5, RZ, 0x1, P1 ;  /* 0x00000001ff057807 */ /* 0x000fc80000800000 */
[----:B------:R-:W-:Y:S02]  /*3580*/  LOP3.LUT R10, R10, R5, RZ, 0x3c, !PT ;  /* 0x000000050a0a7212 */ /* 0x000fe400078e3cff */
[----:B--2---:R-:W-:-:S04]  /*3590*/  SEL R2, RZ, 0x1, P0 ;  /* 0x00000001ff027807 */ /* 0x004fc80000000000 */
[----:B------:R-:W-:Y:S01]  /*35a0*/  LOP3.LUT R9, R9, R2, RZ, 0x3c, !PT ;  /* 0x0000000209097212 */ /* 0x000fe200078e3cff */
[----:B------:R-:W-:Y:S06]  /*35b0*/  @P3 BRA `(.L_x_55) ;  /* 0xfffffffc002c3947 */ /* 0x000fec000383ffff */
[----:B------:R-:W-:Y:S01]  /*35c0*/  ULEA UR4, UR5, UR6, 0x3 ;  /* 0x0000000605047291 */ /* 0x000fe2000f8e18ff */
[----:B------:R-:W-:-:S08]  /*35d0*/  SHF.L.U32 R3, R12, 0x1f, RZ ;  /* 0x0000001f0c037819 */ /* 0x000fd000000006ff */
[----:B------:R-:W1:Y:S02]  /*35e0*/  SYNCS.PHASECHK.TRANS64 P0, [UR4+0xe0], R3 ;  /* 0x0000e003ff0075a7 */ /* 0x000e640008001004 */
[----:B-1----:R-:W-:Y:S05]  /*35f0*/  @P0 BRA `(.L_x_56) ;  /* 0x0000000000080947 */ /* 0x002fea0003800000 */
[----:B------:R-:W1:Y:S02]  /*3600*/  SYNCS.PHASECHK.TRANS64.TRYWAIT P0, [UR4+0xe0], R3 ;  /* 0x0000e003ff0075a7 */ /* 0x000e640008001104 */
[----:B-1----:R-:W-:Y:S05]  /*3610*/  @!P0 BRA `(.L_x_57) ;  /* 0x0000007000a08947 */ /* 0x002fea0003800000 */
.L_x_56:
[----:B------:R-:W-:-:S04]  /*3620*/  UIADD3 UR7, UPT, UPT, UR5, 0x1, URZ ;  /* 0x0000000105077890 */ /* 0x000fc8000fffe0ff */
[----:B------:R-:W-:-:S04]  /*3630*/  UISETP.NE.AND UP0, UPT, UR7, 0x2, UPT ;  /* 0x000000020700788c */ /* 0x000fc8000bf05270 */
[----:B------:R-:W-:Y:S02]  /*3640*/  USEL UR8, URZ, 0x1, UP0 ;  /* 0x00000001ff087887 */ /* 0x000fe40008000000 */
[----:B------:R-:W-:-:S04]  /*3650*/  USEL UR7, UR7, URZ, UP0 ;  /* 0x000000ff07077287 */ /* 0x000fc80008000000 */
[----:B------:R-:W-:Y:S01]  /*3660*/  ULEA UR7, UR7, UR6, 0x3 ;  /* 0x0000000607077291 */ /* 0x000fe2000f8e18ff */
[----:B-1----:R-:W-:-:S04]  /*3670*/  LOP3.LUT R3, R12, UR8, RZ, 0x3c, !PT ;  /* 0x000000080c037c12 */ /* 0x002fc8000f8e3cff */
[----:B------:R-:W-:-:S04]  /*3680*/  SHF.L.U32 R0, R3, 0x1f, RZ ;  /* 0x0000001f03007819 */ /* 0x000fc800000006ff */
[----:B------:R-:W1:Y:S02]  /*3690*/  SYNCS.PHASECHK.TRANS64 P0, [UR7+0xe0], R0 ;  /* 0x0000e000ff0075a7 */ /* 0x000e640008001007 */
[----:B-1----:R-:W-:Y:S05]  /*36a0*/  @P0 EXIT ;  /* 0x000000000000094d */ /* 0x002fea0003800000 */
[----:B------:R-:W-:Y:S02]  /*36b0*/  SHF.L.U32 R3, R3, 0x1f, RZ ;  /* 0x0000001f03037819 */ /* 0x000fe400000006ff */
[----:B------:R-:W-:-:S07]  /*36c0*/  MOV R0, UR7 ;  /* 0x0000000700007c02 */ /* 0x000fce0008000f00 */
.L_x_58:
[----:B-1----:R1:W2:Y:S02]  /*36d0*/  SYNCS.PHASECHK.TRANS64.TRYWAIT P0, [R0+URZ+0xe0], R3 ;  /* 0x0000e003000075a7 */ /* 0x0022a400080011ff */
[----:B--2---:R-:W-:Y:S05]  /*36e0*/  @!P0 NANOSLEEP.SYNCS 0x989680 ;  /* 0x009896800000895d */ /* 0x004fea0003900000 */
[----:B------:R-:W2:Y:S02]  /*36f0*/  @!P0 SYNCS.PHASECHK.TRANS64 P0, [R0+URZ+0xe0], R3 ;  /* 0x0000e003000085a7 */ /* 0x000ea400080010ff */
[----:B--2---:R-:W-:Y:S05]  /*3700*/  @P0 EXIT ;  /* 0x000000000000094d */ /* 0x004fea0003800000 */
[----:B------:R-:W-:Y:S05]  /*3710*/  BRA `(.L_x_58) ;  /* 0xfffffffc00ec7947 */ /* 0x000fea000383ffff */
.L_x_51:
[----:B------:R-:W-:Y:S05]  /*3720*/  BRA.U UP4, `(.L_x_59) ;  /* 0x0000001104dc7547 */ /* 0x000fea000b800000 */
[----:B------:R-:W1:Y:S01]  /*3730*/  S2UR UR7, SR_CgaCtaId ;  /* 0x00000000000779c3 */ /* 0x000e620000008800 */
[----:B------:R-:W-:Y:S01]  /*3740*/  UMOV UR4, 0x40 ;  /* 0x0000004000047882 */ /* 0x000fe20000000000 */
[----:B------:R-:W-:Y:S01]  /*3750*/  NOP ;  /* 0x0000000000007918 */ /* 0x000fe20000000000 */
[----:B------:R-:W-:Y:S01]  /*3760*/  UMOV UR6, 0x400 ;  /* 0x0000040000067882 */ /* 0x000fe20000000000 */
[----:B-1----:R-:W-:Y:S02]  /*3770*/  ULEA UR5, UR7, UR4, 0x18 ;  /* 0x0000000407057291 */ /* 0x002fe4000f8ec0ff */
[----:B------:R-:W-:-:S07]  /*3780*/  ULEA UR6, UR7, UR6, 0x18 ;  /* 0x0000000607067291 */ /* 0x000fce000f8ec0ff */
[----:B------:R-:W1:Y:S02]  /*3790*/  LDS.U8 R0, [UR5+0x1c] ;  /* 0x00001c05ff007984 */ /* 0x000e640008000000 */
[----:B-1----:R-:W-:-:S13]  /*37a0*/  ISETP.NE.AND P0, PT, R0, RZ, PT ;  /* 0x000000ff0000720c */ /* 0x002fda0003f05270 */
[----:B------:R-:W-:Y:S05]  /*37b0*/  @P0 BRA `(.L_x_60) ;  /* 0x0000000400080947 */ /* 0x000fea0003800000 */
[----:B------:R-:W-:Y:S02]  /*37c0*/  UISETP.NE.U32.AND UP1, UPT, UR47, 0x1, UPT ;  /* 0x000000012f00788c */ /* 0x000fe4000bf25070 */
[----:B------:R-:W-:-:S07]  /*37d0*/  UIADD3 UR7, UPT, UPT, UR5, 0x8, URZ ;  /* 0x0000000805077890 */ /* 0x000fce000fffe0ff */
[----:B------:R-:W-:Y:S05]  /*37e0*/  BRA.U !UP1, `(.L_x_61) ;  /* 0x00000001099c7547 */ /* 0x000fea000b800000 */
[----:B------:R-:W-:Y:S01]  /*37f0*/  ELECT P0, URZ, PT ;  /* 0x0000000000ff782f */ /* 0x000fe20003800000 */
[----:B------:R-:W-:-:S12]  /*3800*/  BSSY B0, `(.L_x_61) ;  /* 0x0000025000007945 */ /* 0x000fd80003800000 */
[----:B------:R-:W-:Y:S05]  /*3810*/  @!P0 BRA `(.L_x_62) ;  /* 0x00000000008c8947 */ /* 0x000fea0003800000 */
[----:B------:R-:W-:-:S05]  /*3820*/  UMOV UR4, 0x10 ;  /* 0x0000001000047882 */ /* 0x000fca0000000000 */
[----:B------:R-:W-:Y:S04]  /*3830*/  DEPBAR.LE SB1, 0x36 ;  /* 0x00009d800000791a */ /* 0x000fe80000000000 */
[----:B------:R-:W1:Y:S02]  /*3840*/  UTCATOMSWS.2CTA.FIND_AND_SET.ALIGN UP0, UR4, UR4 ;  /* 0x00000004000475e3 */ /* 0x000e640008200800 */
[----:B-1----:R-:W-:Y:S01]  /*3850*/  MOV R11, UR4 ;  /* 0x00000004000b7c02 */ /* 0x002fe20008000f00 */
[----:B------:R-:W-:Y:S06]  /*3860*/  BRA.U UP0, `(.L_x_63) ;  /* 0x0000000100187547 */ /* 0x000fec000b800000 */
.L_x_64:
[----:B------:R-:W-:Y:S05]  /*3870*/  NANOSLEEP 0x64 ;  /* 0x000000640000795d */ /* 0x000fea0003800000 */
[----:B------:R-:W-:-:S05]  /*3880*/  UMOV UR4, 0x10 ;  /* 0x0000001000047882 */ /* 0x000fca0000000000 */
[----:B------:R-:W-:Y:S04]  /*3890*/  DEPBAR.LE SB1, 0x36 ;  /* 0x00009d800000791a */ /* 0x000fe80000000000 */
[----:B------:R-:W1:Y:S02]  /*38a0*/  UTCATOMSWS.2CTA.FIND_AND_SET.ALIGN UP0, UR4, UR4 ;  /* 0x00000004000475e3 */ /* 0x000e640008200800 */
[----:B-1----:R-:W-:Y:S01]  /*38b0*/  MOV R11, UR4 ;  /* 0x00000004000b7c02 */ /* 0x002fe20008000f00 */
[----:B------:R-:W-:Y:S05]  /*38c0*/  BRA.U !UP0, `(.L_x_64) ;  /* 0xfffffffd08e87547 */ /* 0x000fea000b83ffff */
.L_x_63:
[----:B------:R-:W1:Y:S01]  /*38d0*/  LDS R7, [UR5+0x10] ;  /* 0x00001005ff077984 */ /* 0x000e620008000800 */
[----:B------:R-:W-:Y:S01]  /*38e0*/  IMAD.U32 R5, RZ, RZ, UR6 ;  /* 0x00000006ff057e24 */ /* 0x000fe2000f8e00ff */
[----:B------:R-:W-:-:S03]  /*38f0*/  MOV R4, UR46 ;  /* 0x0000002e00047c02 */ /* 0x000fc60008000f00 */
[----:B------:R-:W-:Y:S01]  /*3900*/  VIADD R5, R5, 0x180 ;  /* 0x0000018005057836 */ /* 0x000fe20000000000 */
[----:B-1----:R-:W-:-:S04]  /*3910*/  SHF.L.U32 R7, R7, 0x1f, RZ ;  /* 0x0000001f07077819 */ /* 0x002fc800000006ff */
[----:B------:R-:W1:Y:S02]  /*3920*/  SYNCS.PHASECHK.TRANS64.TRYWAIT P0, [UR5+0x8], R7 ;  /* 0x00000807ff0075a7 */ /* 0x000e640008001105 */
[----:B-1----:R-:W-:Y:S05]  /*3930*/  @P0 BRA `(.L_x_65) ;  /* 0x0000000000080947 */ /* 0x002fea0003800000 */
[----:B------:R-:W1:Y:S02]  /*3940*/  SYNCS.PHASECHK.TRANS64.TRYWAIT P0, [UR5+0x8], R7 ;  /* 0x00000807ff0075a7 */ /* 0x000e640008001105 */
[----:B-1----:R-:W-:Y:S05]  /*3950*/  @!P0 BRA `(.L_x_66) ;  /* 0x0000006c00e88947 */ /* 0x002fea0003800000 */
.L_x_65:
[----:B-1----:R-:W-:Y:S01]  /*3960*/  HFMA2 R0, -RZ, RZ, 0, 5.9604644775390625e-08 ;  /* 0x00000001ff007431 */ /* 0x002fe200000001ff */
[----:B------:R-:W-:Y:S01]  /*3970*/  UPRMT UR4, UR46, 0x654, UR7 ;  /* 0x000006542e047896 */ /* 0x000fe20008000007 */
[----:B------:R-:W-:Y:S01]  /*3980*/  IMAD.MOV.U32 R8, RZ, RZ, 0xffff ;  /* 0x0000ffffff087424 */ /* 0x000fe200078e00ff */
[----:B------:R-:W-:Y:S01]  /*3990*/  PRMT R4, R4, 0x654, R5 ;  /* 0x0000065404047816 */ /* 0x000fe20000000005 */
[----:B------:R-:W-:Y:S02]  /*39a0*/  IMAD.MOV.U32 R6, RZ, RZ, 0x4 ;  /* 0x00000004ff067424 */ /* 0x000fe400078e00ff */
[----:B------:R-:W-:Y:S01]  /*39b0*/  IMAD.SHL.U32 R9, R11, 0x20, RZ ;  /* 0x000000200b097824 */ /* 0x000fe200078e00ff */
[----:B------:R-:W-:Y:S02]  /*39c0*/  MOV R5, UR4 ;  /* 0x0000000400057c02 */ /* 0x000fe40008000f00 */
[-C--:B------:R-:W-:Y:S01]  /*39d0*/  SHF.L.U32 R8, R8, R11.reuse, RZ ;  /* 0x0000000b08087219 */ /* 0x080fe200000006ff */
[----:B------:R1:W-:Y:S01]  /*39e0*/  SYNCS.ARRIVE.TRANS64.RED RZ, [UR4], R6 ;  /* 0x00000006ffff79a7 */ /* 0x0003e20008000404 */
[----:B------:R-:W-:Y:S01]  /*39f0*/  SHF.L.U32 R7, R0, R11, RZ ;  /* 0x0000000b00077219 */ /* 0x000fe200000006ff */
[----:B------:R1:W-:Y:S04]  /*3a00*/  STS [UR6+0x180], R9 ;  /* 0x00018009ff007988 */ /* 0x0003e80008000806 */
[----:B------:R1:W-:Y:S04]  /*3a10*/  STAS [R4.64], R11 ;  /* 0x0000000b04007dbd */ /* 0x0003e8000c0008ff */
[----:B------:R1:W-:Y:S04]  /*3a20*/  ATOMS.OR RZ, [UR5+0x14], R8 ;  /* 0x00001408ffff798c */ /* 0x0003e8000b000005 */
[----:B------:R1:W-:Y:S04]  /*3a30*/  ATOMS.OR RZ, [UR5+0x18], R7 ;  /* 0x00001807ffff798c */ /* 0x0003e8000b000005 */
[----:B------:R1:W-:Y:S02]  /*3a40*/  ATOMS.XOR RZ, [UR5+0x10], R0 ;  /* 0x00001000ffff798c */ /* 0x0003e4000b800005 */
.L_x_62:
[----:B------:R-:W-:Y:S05]  /*3a50*/  BSYNC B0 ;  /* 0x0000000000007941 */ /* 0x000fea0003800000 */
.L_x_61:
[----:B------:R-:W-:Y:S05]  /*3a60*/  BRA.U UP1, `(.L_x_67) ;  /* 0x00000001016c7547 */ /* 0x000fea000b800000 */
[----:B------:R-:W-:-:S03]  /*3a70*/  UMOV UR4, 0xffffffff ;  /* 0xffffffff00047882 */ /* 0x000fc60000000000 */
[----:B------:R-:W-:Y:S05]  /*3a80*/  BRA.DIV UR4, `(.L_x_68) ;  /* 0x0000006e04b47947 */ /* 0x000fea000b800000 */
[----:B------:R-:W-:-:S13]  /*3a90*/  ELECT P0, URZ, PT ;  /* 0x0000000000ff782f */ /* 0x000fda0003800000 */
.L_x_178:
[----:B------:R-:W-:Y:S05]  /*3aa0*/  @!P0 BRA `(.L_x_67) ;  /* 0x00000000005c8947 */ /* 0x000fea0003800000 */
[----:B-1----:R-:W1:Y:S02]  /*3ab0*/  LDS R5, [UR5+0x10] ;  /* 0x00001005ff057984 */ /* 0x002e640008000800 */
[----:B-1----:R-:W-:-:S04]  /*3ac0*/  SHF.L.U32 R5, R5, 0x1f, RZ ;  /* 0x0000001f05057819 */ /* 0x002fc800000006ff */
[----:B------:R-:W1:Y:S02]  /*3ad0*/  SYNCS.PHASECHK.TRANS64.TRYWAIT P0, [UR5+0x8], R5 ;  /* 0x00000805ff0075a7 */ /* 0x000e640008001105 */
[----:B-1----:R-:W-:Y:S05]  /*3ae0*/  @P0 BRA `(.L_x_69) ;  /* 0x0000000000080947 */ /* 0x002fea0003800000 */
[----:B------:R-:W1:Y:S02]  /*3af0*/  SYNCS.PHASECHK.TRANS64.TRYWAIT P0, [UR5+0x8], R5 ;  /* 0x00000805ff0075a7 */ /* 0x000e640008001105 */
[----:B-1----:R-:W-:Y:S05]  /*3b00*/  @!P0 BRA `(.L_x_70) ;  /* 0x0000006c00b88947 */ /* 0x002fea0003800000 */
.L_x_69:
[----:B------:R-:W2:Y:S01]  /*3b10*/  LDS R7, [UR6+0x180] ;  /* 0x00018006ff077984 */ /* 0x000ea20008000800 */
[----:B-1----:R-:W-:Y:S02]  /*3b20*/  HFMA2 R0, -RZ, RZ, 0, 5.9604644775390625e-08 ;  /* 0x00000001ff007431 */ /* 0x002fe400000001ff */
[----:B------:R-:W-:Y:S01]  /*3b30*/  IMAD.MOV.U32 R4, RZ, RZ, 0xffff ;  /* 0x0000ffffff047424 */ /* 0x000fe200078e00ff */
[----:B------:R-:W-:Y:S01]  /*3b40*/  UPRMT UR4, UR46, 0x654, UR7 ;  /* 0x000006542e047896 */ /* 0x000fe20008000007 */
[----:B--2---:R-:W-:-:S03]  /*3b50*/  IMAD.SHL.U32 R5, R7, 0x20, RZ ;  /* 0x0000002007057824 */ /* 0x004fc600078e00ff */
[-C--:B------:R-:W-:Y:S02]  /*3b60*/  SHF.L.U32 R4, R4, R7.reuse, RZ ;  /* 0x0000000704047219 */ /* 0x080fe400000006ff */
[----:B------:R-:W-:Y:S01]  /*3b70*/  SHF.L.U32 R7, R0, R7, RZ ;  /* 0x0000000700077219 */ /* 0x000fe200000006ff */
[----:B------:R2:W-:Y:S04]  /*3b80*/  STS [UR6+0x180], R5 ;  /* 0x00018005ff007988 */ /* 0x0005e80008000806 */
[----:B------:R2:W-:Y:S04]  /*3b90*/  ATOMS.OR RZ, [UR5+0x14], R4 ;  /* 0x00001404ffff798c */ /* 0x0005e8000b000005 */
[----:B------:R2:W-:Y:S01]  /*3ba0*/  ATOMS.OR RZ, [UR5+0x18], R7 ;  /* 0x00001807ffff798c */ /* 0x0005e2000b000005 */
[----:B------:R-:W-:Y:S03]  /*3bb0*/  SYNCS.ARRIVE.TRANS64.RED.A1T0 RZ, [UR4], RZ ;  /* 0x000000ffffff79a7 */ /* 0x000fe60008100404 */
[----:B------:R2:W-:Y:S01]  /*3bc0*/  ATOMS.XOR RZ, [UR5+0x10], R0 ;  /* 0x00001000ffff798c */ /* 0x0005e2000b800005 */
[----:B------:R-:W-:Y:S05]  /*3bd0*/  BRA `(.L_x_67) ;  /* 0x0000000000107947 */ /* 0x000fea0003800000 */
.L_x_60:
[----:B------:R-:W-:Y:S02]  /*3be0*/  MOV R0, 0xffffffff ;  /* 0xffffffff00007802 */ /* 0x000fe40000000f00 */
[----:B------:R-:W-:-:S03]  /*3bf0*/  MOV R4, 0x3c20 ;  /* 0x00003c2000047802 */ /* 0x000fc60000000f00 */
[----:B------:R1:W-:Y:S04]  /*3c00*/  STS [UR6+0x180], R0 ;  /* 0x00018000ff007988 */ /* 0x0003e80008000806 */
[----:B-1---5:R-:W-:Y:S05]  /*3c10*/  CALL.REL.NOINC `($__internal_1_$__cuda_sm10x_tcgen05_guardrail_trap_phase_invalid_during_alloc) ;  /* 0x00000074008c7944 */ /* 0x022fea0003c00000 */
.L_x_67:
[----:B------:R-:W-:Y:S05]  /*3c20*/  WARPSYNC.ALL ;  /* 0x0000000000007948 */ /* 0x000fea0003800000 */
[----:B------:R-:W3:Y:S01]  /*3c30*/  S2UR UR4, SR_CgaCtaId ;  /* 0x00000000000479c3 */ /* 0x000ee20000008800 */
[----:B------:R-:W-:Y:S01]  /*3c40*/  UMOV UR26, 0x400 ;  /* 0x00000400001a7882 */ /* 0x000fe20000000000 */
[----:B------:R-:W-:-:S06]  /*3c50*/  NOP ;  /* 0x0000000000007918 */ /* 0x000fcc0000000000 */
[----:B------:R-:W-:Y:S06]  /*3c60*/  BAR.ARV 0x6, 0xa0 ;  /* 0x0182800000007b1d */ /* 0x000fec0000002000 */
[----:B------:R-:W4:Y:S01]  /*3c70*/  LDCU UR6, c[0x0][0x38c] ;  /* 0x00007180ff0677ac */ /* 0x000f220008000800 */
[----:B------:R-:W-:Y:S01]  /*3c80*/  LOP3.LUT R3, R3, 0xffff, RZ, 0xc0, !PT ;  /* 0x0000ffff03037812 */ /* 0x000fe200078ec0ff */
[----:B-1----:R-:W-:Y:S01]  /*3c90*/  IMAD.MOV.U32 R9, RZ, RZ, 0x1 ;  /* 0x00000001ff097424 */ /* 0x002fe200078e00ff */
[----:B------:R-:W-:Y:S01]  /*3ca0*/  LOP3.LUT R2, R2, 0xffff, RZ, 0xc0, !PT ;  /* 0x0000ffff02027812 */ /* 0x000fe200078ec0ff */
[----:B------:R-:W-:Y:S01]  /*3cb0*/  IMAD.MOV.U32 R8, RZ, RZ, RZ ;  /* 0x000000ffff087224 */ /* 0x000fe200078e00ff */
[----:B------:R-:W-:Y:S01]  /*3cc0*/  R2UR UR28, R3 ;  /* 0x00000000031c72ca */ /* 0x000fe200000e0000 */
[----:B------:R-:W-:Y:S01]  /*3cd0*/  UMOV UR32, URZ ;  /* 0x000000ff00207c82 */ /* 0x000fe20008000000 */
[----:B------:R-:W-:-:S02]  /*3ce0*/  R2UR UR42, R2 ;  /* 0x00000000022a72ca */ /* 0x000fc400000e0000 */
[----:B------:R-:W-:Y:S01]  /*3cf0*/  CS2R R2, SRZ ;  /* 0x0000000000027805 */ /* 0x000fe2000001ff00 */
[----:B------:R-:W-:Y:S01]  /*3d00*/  UMOV UR23, URZ ;  /* 0x000000ff00177c82 */ /* 0x000fe20008000000 */
[----:B---3--:R-:W-:Y:S01]  /*3d10*/  ULEA UR26, UR4, UR26, 0x18 ;  /* 0x0000001a041a7291 */ /* 0x008fe2000f8ec0ff */
[----:B------:R-:W-:Y:S01]  /*3d20*/  UMOV UR22, URZ ;  /* 0x000000ff00167c82 */ /* 0x000fe20008000000 */
[----:B------:R-:W-:Y:S02]  /*3d30*/  UISETP.NE.AND UP3, UPT, UR47, URZ, UPT ;  /* 0x000000ff2f00728c */ /* 0x000fe4000bf65270 */
[----:B------:R-:W-:Y:S02]  /*3d40*/  UIADD3 UR5, UPT, UPT, UR26, 0x8400, URZ ;  /* 0x000084001a057890 */ /* 0x000fe4000fffe0ff */
[----:B------:R-:W-:-:S03]  /*3d50*/  UIADD3 UR4, UPT, UPT, UR26, 0x18400, URZ ;  /* 0x000184001a047890 */ /* 0x000fc6000fffe0ff */
[----:B--2---:R-:W1:Y:S01]  /*3d60*/  LDS R0, [UR26+0x180] ;  /* 0x0001801aff007984 */ /* 0x004e620008000800 */
[----:B----4-:R-:W-:Y:S02]  /*3d70*/  UIADD3 UR6, UPT, UPT, UR6, 0x3f, URZ ;  /* 0x0000003f06067890 */ /* 0x010fe4000fffe0ff */
[----:B------:R-:W-:Y:S02]  /*3d80*/  USHF.R.U32.HI UR5, URZ, 0x4, UR5 ;  /* 0x00000004ff057899 */ /* 0x000fe40008011605 */
[----:B------:R-:W-:Y:S02]  /*3d90*/  USHF.R.S32.HI UR33, URZ, 0x1f, UR6 ;  /* 0x0000001fff217899 */ /* 0x000fe40008011406 */
[----:B------:R-:W-:Y:S02]  /*3da0*/  USHF.R.U32.HI UR4, URZ, 0x4, UR4 ;  /* 0x00000004ff047899 */ /* 0x000fe40008011604 */
[----:B------:R-:W-:Y:S02]  /*3db0*/  ULEA.HI UR33, UR33, UR6, URZ, 0x6 ;  /* 0x0000000621217291 */ /* 0x000fe4000f8f30ff */
[----:B------:R-:W-:-:S02]  /*3dc0*/  ULOP3.LUT UR5, UR5, 0x3fff, URZ, 0xc0, !UPT ;  /* 0x00003fff05057892 */ /* 0x000fc4000f8ec0ff */
[----:B------:R-:W-:Y:S02]  /*3dd0*/  USHF.R.S32.HI UR33, URZ, 0x6, UR33 ;  /* 0x00000006ff217899 */ /* 0x000fe40008011421 */
[----:B------:R-:W-:Y:S02]  /*3de0*/  ULOP3.LUT UR30, UR4, 0x3fff, URZ, 0xc0, !UPT ;  /* 0x00003fff041e7892 */ /* 0x000fe4000f8ec0ff */
[----:B------:R-:W-:Y:S01]  /*3df0*/  UISETP.LT.AND UP0, UPT, UR33, 0x1, UPT ;  /* 0x000000012100788c */ /* 0x000fe2000bf01270 */
[----:B------:R-:W-:Y:S01]  /*3e00*/  UMOV UR40, 0x0 ;  /* 0x0000000000287882 */ /* 0x000fe20000000000 */
[----:B------:R-:W-:Y:S01]  /*3e10*/  UMOV UR41, 0x8400490 ;  /* 0x0840049000297882 */ /* 0x000fe20000000000 */
[----:B------:R-:W-:Y:S02]  /*3e20*/  ULOP3.LUT UR29, UR5, 0x10000, URZ, 0xfc, !UPT ;  /* 0x00010000051d7892 */ /* 0x000fe4000f8efcff */
[----:B------:R-:W-:Y:S02]  /*3e30*/  ULOP3.LUT UR30, UR30, 0x10000, URZ, 0xfc, !UPT ;  /* 0x000100001e1e7892 */ /* 0x000fe4000f8efcff */
[----:B------:R-:W-:Y:S01]  /*3e40*/  USEL UR43, UR33, 0x1, !UP0 ;  /* 0x00000001212b7887 */ /* 0x000fe2000c000000 */
[----:B------:R-:W-:Y:S01]  /*3e50*/  UMOV UR38, 0x0 ;  /* 0x0000000000267882 */ /* 0x000fe20000000000 */
[----:B------:R-:W-:Y:S01]  /*3e60*/  UMOV UR39, 0x8400490 ;  /* 0x0840049000277882 */ /* 0x000fe20000000000 */
[----:B------:R-:W-:Y:S01]  /*3e70*/  UMOV UR36, 0x0 ;  /* 0x0000000000247882 */ /* 0x000fe20000000000 */
[----:B------:R-:W-:Y:S01]  /*3e80*/  UMOV UR37, 0x8400490 ;  /* 0x0840049000257882 */ /* 0x000fe20000000000 */
[----:B------:R-:W-:Y:S01]  /*3e90*/  UMOV UR34, 0x0 ;  /* 0x0000000000227882 */ /* 0x000fe20000000000 */
[----:B------:R-:W-:Y:S01]  /*3ea0*/  UMOV UR35, 0x8400490 ;  /* 0x0840049000237882 */ /* 0x000fe20000000000 */
[----:B-1----:R-:W-:-:S15]  /*3eb0*/  R2UR UR44, R0 ;  /* 0x00000000002c72ca */ /* 0x002fde00000e0000 */
.L_x_78:
[C---:B------:R-:W-:Y:S02]  /*3ec0*/  LEA R0, R8.reuse, UR26, 0x3 ;  /* 0x0000001a08007c11 */ /* 0x040fe4000f8e18ff */
[----:B------:R-:W-:Y:S02]  /*3ed0*/  SHF.L.U32 R5, R3, 0x1f, RZ ;  /* 0x0000001f03057819 */ /* 0x000fe400000006ff */
[----:B------:R-:W-:Y:S02]  /*3ee0*/  LEA R4, R8, UR26, 0x4 ;  /* 0x0000001a08047c11 */ /* 0x000fe4000f8e20ff */
[----:B------:R-:W1:Y:S02]  /*3ef0*/  SYNCS.PHASECHK.TRANS64.TRYWAIT P0, [R0+URZ+0xd0], R5 ;  /* 0x0000d005000075a7 */ /* 0x000e6400080011ff */
[----:B-1-3--:R-:W-:Y:S05]  /*3f00*/  @!P0 BRA `(.L_x_71) ;  /* 0x0000006800d08947 */ /* 0x00afea0003800000 */
.L_x_179:
[----:B-1----:R-:W1:Y:S01]  /*3f10*/  LDS.128 R4, [R4+0x160] ;  /* 0x0001600004047984 */ /* 0x002e620000000c00 */
[----:B------:R-:W-:Y:S02]  /*3f20*/  VIADD R0, R0, 0xe0 ;  /* 0x000000e000007836 */ /* 0x000fe40000000000 */
[----:B------:R-:W-:Y:S01]  /*3f30*/  VIADD R8, R8, 0x1 ;  /* 0x0000000108087836 */ /* 0x000fe20000000000 */
[----:B------:R-:W-:Y:S01]  /*3f40*/  @!PT LDS RZ, [RZ] ;  /* 0x00000000fffff984 */ /* 0x000fe20000000800 */
[----:B------:R-:W-:Y:S01]  /*3f50*/  @!PT LDS RZ, [RZ] ;  /* 0x00000000fffff984 */ /* 0x000fe20000000800 */
[----:B------:R-:W-:Y:S01]  /*3f60*/  @!PT LDS RZ, [RZ] ;  /* 0x00000000fffff984 */ /* 0x000fe20000000800 */
[----:B------:R-:W-:Y:S01]  /*3f70*/  @!PT LDS RZ, [RZ] ;  /* 0x00000000fffff984 */ /* 0x000fe20000000800 */
[----:B------:R2:W-:Y:S06]  /*3f80*/  MEMBAR.ALL.CTA ;  /* 0x0000000000007992 */ /* 0x0005ec0000008000 */
[----:B--2---:R-:W2:Y:S01]  /*3f90*/  FENCE.VIEW.ASYNC.S ;  /* 0x00000000000073c6 */ /* 0x004ea20000000000 */
[----:B------:R-:W-:-:S04]  /*3fa0*/  PRMT R0, RZ, 0x654, R0 ;  /* 0x00000654ff007816 */ /* 0x000fc80000000000 */
[----:B--2---:R2:W-:Y:S01]  /*3fb0*/  SYNCS.ARRIVE.TRANS64.RED.A1T0 RZ, [R0+URZ], RZ ;  /* 0x000000ff00ff79a7 */ /* 0x0045e200081004ff */
[----:B-1----:R-:W-:Y:S01]  /*3fc0*/  LOP3.LUT P1, RZ, R6, 0x1, RZ, 0xc0, !PT ;  /* 0x0000000106ff7812 */ /* 0x002fe2000782c0ff */
[----:B--2---:R-:W-:-:S12]  /*3fd0*/  BRA.U UP3, `(.L_x_72) ;  /* 0x0000000503087547 */ /* 0x004fd8000b800000 */
[----:B------:R-:W1:Y:S01]  /*3fe0*/  LDCU UR4, c[0x0][0x38c] ;  /* 0x00007180ff0477ac */ /* 0x000e620008000800 */
[----:B------:R-:W-:Y:S02]  /*3ff0*/  PLOP3.LUT P2, PT, PT, PT, PT, 0x80, 0x8 ;  /* 0x000000000008781c */ /* 0x000fe40003f4f070 */
[----:B------:R-:W-:Y:S01]  /*4000*/  SHF.L.U32 R5, R9, 0x1f, RZ ;  /* 0x0000001f09057819 */ /* 0x000fe200000006ff */
[----:B------:R-:W-:Y:S02]  /*4010*/  ULEA UR31, UR32, UR26, 0x3 ;  /* 0x0000001a201f7291 */ /* 0x000fe4000f8e18ff */
[----:B------:R-:W-:Y:S02]  /*4020*/  ULEA UR11, UR32, UR44, 0x7 ;  /* 0x0000002c200b7291 */ /* 0x000fe4000f8e38ff */
[----:B-1----:R-:W-:-:S06]  /*4030*/  UISETP.GE.AND UP0, UPT, UR4, 0x1, UPT ;  /* 0x000000010400788c */ /* 0x002fcc000bf06270 */
[----:B------:R-:W-:-:S05]  /*4040*/  PLOP3.LUT P0, PT, PT, PT, UP0, 0x80, 0x8 ;  /* 0x000000000008781c */ /* 0x000fca0003f0f008 */
[----:B------:R-:W-:-:S08]  /*4050*/  @UP0 ULEA UR4, UR23, UR26, 0x3 ;  /* 0x0000001a17040291 */ /* 0x000fd0000f8e18ff */
[----:B------:R-:W-:-:S04]  /*4060*/  @P0 SHF.L.U32 R0, R2, 0x1f, RZ ;  /* 0x0000001f02000819 */ /* 0x000fc800000006ff */
[----:B------:R1:W2:Y:S01]  /*4070*/  @P0 SYNCS.PHASECHK.TRANS64.TRYWAIT P2, [UR4], R0 ;  /* 0x00000000ff0005a7 */ /* 0x0002a20008041104 */
[----:B------:R-:W3:Y:S02]  /*4080*/  SYNCS.PHASECHK.TRANS64.TRYWAIT P0, [UR31+0x110], R5 ;  /* 0x00011005ff0075a7 */ /* 0x000ee4000800111f */
[----:B-123--:R-:W-:Y:S05]  /*4090*/  @!P0 BRA `(.L_x_73) ;  /* 0x0000006800808947 */ /* 0x00efea0003800000 */
.L_x_181:
[----:B------:R-:W-:Y:S01]  /*40a0*/  UMOV UR27, UR22 ;  /* 0x00000016001b7c82 */ /* 0x000fe20008000000 */
[----:B------:R-:W-:Y:S05]  /*40b0*/  BRA.U !UP0, `(.L_x_74) ;  /* 0x0000000108c07547 */ /* 0x000fea000b800000 */
[----:B------:R-:W-:Y:S02]  /*40c0*/  UIADD3 UR27, UPT, UPT, UR43, UR22, URZ ;  /* 0x000000162b1b7290 */ /* 0x000fe4000fffe0ff */
[----:B------:R-:W-:Y:S01]  /*40d0*/  UPLOP3.LUT UP2, UPT, UPT, UPT, UPT, 0x40, 0x4 ;  /* 0x000000000004789c */ /* 0x000fe20003f4e870 */
[----:B------:R-:W-:Y:S01]  /*40e0*/  UMOV UR24, UR33 ;  /* 0x0000002100187c82 */ /* 0x000fe20008000000 */
[----:B------:R-:W-:-:S09]  /*40f0*/  UMOV UR10, UR23 ;  /* 0x00000017000a7c82 */ /* 0x000fd20008000000 */
.L_x_77:
[----:B--2---:R-:W-:Y:S01]  /*4100*/  ULEA UR5, UR10, UR26, 0x3 ;  /* 0x0000001a0a057291 */ /* 0x004fe2000f8e18ff */
[----:B---3--:R-:W-:Y:S11]  /*4110*/  @P2 BRA `(.L_x_75) ;  /* 0x00000000000c2947 */ /* 0x008ff60003800000 */
[----:B-1----:R-:W-:Y:S04]  /*4120*/  SHF.L.U32 R5, R2, 0x1f, RZ ;  /* 0x0000001f02057819 */ /* 0x002fe800000006ff */
[----:B------:R-:W1:Y:S02]  /*4130*/  SYNCS.PHASECHK.TRANS64.TRYWAIT P0, [UR5], R5 ;  /* 0x00000005ff0075a7 */ /* 0x000e640008001105 */
[----:B-1----:R-:W-:Y:S05]  /*4140*/  @!P0 BRA `(.L_x_76) ;  /* 0x00000068006c8947 */ /* 0x002fea0003800000 */
.L_x_75:
[----:B------:R-:W-:Y:S01]  /*4150*/  UISETP.NE.AND UP0, UPT, UR24, 0x1, UPT ;  /* 0x000000011800788c */ /* 0x000fe2000bf05270 */
[----:B------:R-:W-:Y:S01]  /*4160*/  PLOP3.LUT P2, PT, PT, PT, PT, 0x80, 0x8 ;  /* 0x000000000008781c */ /* 0x000fe20003f4f070 */
[----:B------:R-:W-:Y:S02]  /*4170*/  UIADD3 UR4, UPT, UPT, UR10, 0x1, URZ ;  /* 0x000000010a047890 */ /* 0x000fe4000fffe0ff */
[----:B------:R-:W-:Y:S02]  /*4180*/  UIADD3 UR25, UPT, UPT, UR5, 0x40, URZ ;  /* 0x0000004005197890 */ /* 0x000fe4000fffe0ff */
[----:B------:R-:W-:Y:S01]  /*4190*/  UISETP.NE.AND UP1, UPT, UR4, 0x8, UPT ;  /* 0x000000080400788c */ /* 0x000fe2000bf25270 */
[----:B------:R-:W-:Y:S01]  /*41a0*/  PLOP3.LUT P0, PT, PT, PT, UP0, 0x80, 0x8 ;  /* 0x000000000008781c */ /* 0x000fe20003f0f008 */
[----:B------:R-:W-:Y:S02]  /*41b0*/  UIADD3 UR22, UPT, UPT, UR22, 0x1, URZ ;  /* 0x0000000116167890 */ /* 0x000fe4000fffe0ff */
[----:B------:R-:W-:Y:S02]  /*41c0*/  USEL UR6, URZ, 0x1, UP1 ;  /* 0x00000001ff067887 */ /* 0x000fe40008800000 */
[----:B------:R-:W-:Y:S02]  /*41d0*/  USEL UR23, UR4, URZ, UP1 ;  /* 0x000000ff04177287 */ /* 0x000fe40008800000 */
[----:B------:R-:W-:Y:S02]  /*41e0*/  UIADD3 UR24, UPT, UPT, UR24, -0x1, URZ ;  /* 0xffffffff18187890 */ /* 0x000fe4000fffe0ff */
[----:B------:R-:W-:Y:S01]  /*41f0*/  @UP0 ULEA UR4, UR23, UR26, 0x3 ;  /* 0x0000001a17040291 */ /* 0x000fe2000f8e18ff */
[----:B------:R-:W-:Y:S01]  /*4200*/  LOP3.LUT R2, R2, UR6, RZ, 0x3c, !PT ;  /* 0x0000000602027c12 */ /* 0x000fe2000f8e3cff */
[----:B------:R-:W-:Y:S02]  /*4210*/  ULEA UR6, UR10, UR30, 0xa ;  /* 0x0000001e0a067291 */ /* 0x000fe4000f8e50ff */
[----:B------:R-:W-:Y:S01]  /*4220*/  UISETP.NE.AND UP0, UPT, UR22, UR27, UPT ;  /* 0x0000001b1600728c */ /* 0x000fe2000bf05270 */
[----:B-1----:R-:W-:Y:S01]  /*4230*/  @P0 SHF.L.U32 R0, R2, 0x1f, RZ ;  /* 0x0000001f02000819 */ /* 0x002fe200000006ff */
[----:B------:R-:W-:Y:S02]  /*4240*/  UIADD3 UR20, UPT, UPT, UR6, 0x2, URZ ;  /* 0x0000000206147890 */ /* 0x000fe4000fffe0ff */
[----:B------:R-:W-:Y:S01]  /*4250*/  UIADD3 UR16, UPT, UPT, UR6, 0x4, URZ ;  /* 0x0000000406107890 */ /* 0x000fe2000fffe0ff */
[----:B------:R2:W3:Y:S01]  /*4260*/  @P0 SYNCS.PHASECHK.TRANS64.TRYWAIT P2, [UR4], R0 ;  /* 0x00000000ff0005a7 */ /* 0x0004e20008041104 */
[----:B------:R-:W-:Y:S02]  /*4270*/  ULEA UR4, UR10, UR29, 0x9 ;  /* 0x0000001d0a047291 */ /* 0x000fe4000f8e48ff */
[----:B------:R-:W-:Y:S02]  /*4280*/  UIADD3 UR12, UPT, UPT, UR6, 0x6, URZ ;  /* 0x00000006060c7890 */ /* 0x000fe4000fffe0ff */
[----:B------:R-:W-:Y:S02]  /*4290*/  UIADD3 UR18, UPT, UPT, UR4, 0x2, URZ ;  /* 0x0000000204127890 */ /* 0x000fe4000fffe0ff */
[----:B------:R-:W-:Y:S02]  /*42a0*/  UIADD3 UR14, UPT, UPT, UR4, 0x4, URZ ;  /* 0x00000004040e7890 */ /* 0x000fe4000fffe0ff */
[----:B------:R-:W-:Y:S01]  /*42b0*/  UIADD3 UR8, UPT, UPT, UR4, 0x6, URZ ;  /* 0x0000000604087890 */ /* 0x000fe2000fffe0ff */
[----:B------:R-:W-:Y:S01]  /*42c0*/  UMOV UR7, 0x40004040 ;  /* 0x4000404000077882 */ /* 0x000fe20000000000 */
[----:B------:R-:W-:Y:S01]  /*42d0*/  UMOV UR5, 0x40004040 ;  /* 0x4000404000057882 */ /* 0x000fe20000000000 */
[----:B------:R-:W-:Y:S01]  /*42e0*/  UMOV UR21, 0x40004040 ;  /* 0x4000404000157882 */ /* 0x000fe20000000000 */
[----:B------:R2:W-:Y:S01]  /*42f0*/  UTCHMMA.2CTA gdesc[UR4], gdesc[UR6], tmem[UR11], tmem[UR40], idesc[UR41], UP2 ;  /* 0x00ff2806040075ea */ /* 0x0005e2000920000b */
[----:B------:R-:W-:Y:S01]  /*4300*/  UPLOP3.LUT UP2, UPT, UPT, UPT, UPT, 0x80, 0x8 ;  /* 0x000000000008789c */ /* 0x000fe20003f4f070 */
[----:B------:R-:W-:Y:S01]  /*4310*/  UMOV UR19, 0x40004040 ;  /* 0x4000404000137882 */ /* 0x000fe20000000000 */
[----:B------:R-:W-:Y:S01]  /*4320*/  UMOV UR17, 0x40004040 ;  /* 0x4000404000117882 */ /* 0x000fe20000000000 */
[----:B------:R2:W-:Y:S01]  /*4330*/  UTCHMMA.2CTA gdesc[UR18], gdesc[UR20], tmem[UR11], tmem[UR38], idesc[UR39], UPT ;  /* 0x00ff2614120075ea */ /* 0x0005e2000ba0000b */
[----:B------:R-:W-:Y:S01]  /*4340*/  UMOV UR15, 0x40004040 ;  /* 0x40004040000f7882 */ /* 0x000fe20000000000 */
[----:B------:R-:W-:Y:S01]  /*4350*/  UMOV UR13, 0x40004040 ;  /* 0x40004040000d7882 */ /* 0x000fe20000000000 */
[----:B------:R-:W-:Y:S01]  /*4360*/  UMOV UR9, 0x40004040 ;  /* 0x4000404000097882 */ /* 0x000fe20000000000 */
[----:B------:R2:W-:Y:S01]  /*4370*/  UTCHMMA.2CTA gdesc[UR14], gdesc[UR16], tmem[UR11], tmem[UR36], idesc[UR37], UPT ;  /* 0x00ff24100e0075ea */ /* 0x0005e2000ba0000b */
[----:B------:R2:W-:Y:S01]  /*4380*/  UTCHMMA.2CTA gdesc[UR8], gdesc[UR12], tmem[UR11], tmem[UR34], idesc[UR35], UPT ;  /* 0x00ff220c080075ea */ /* 0x0005e2000ba0000b */
[----:B------:R2:W-:Y:S01]  /*4390*/  UTCBAR.2CTA.MULTICAST [UR25], URZ, UR28 ;  /* 0x000000ff190073e9 */ /* 0x0005e2000820081c */
[----:B------:R-:W-:Y:S01]  /*43a0*/  UMOV UR10, UR23 ;  /* 0x00000017000a7c82 */ /* 0x000fe20008000000 */
[----:B------:R-:W-:Y:S05]  /*43b0*/  BRA.U UP0, `(.L_x_77) ;  /* 0xfffffffd00507547 */ /* 0x000fea000b83ffff */
.L_x_74:
[----:B--2---:R-:W-:Y:S01]  /*43c0*/  UIADD3 UR4, UPT, UPT, UR31, 0xf0, URZ ;  /* 0x000000f01f047890 */ /* 0x004fe2000fffe0ff */
[----:B------:R-:W-:-:S08]  /*43d0*/  UMOV UR22, UR27 ;  /* 0x0000001b00167c82 */ /* 0x000fd00008000000 */
[----:B------:R2:W-:Y:S01]  /*43e0*/  UTCBAR.2CTA.MULTICAST [UR4], URZ, UR42 ;  /* 0x000000ff040073e9 */ /* 0x0005e2000820082a */
[----:B------:R-:W-:Y:S02]  /*43f0*/  NOP ;  /* 0x0000000000007918 */ /* 0x000fe40000000000 */
.L_x_72:
[----:B--2---:R-:W-:Y:S01]  /*4400*/  UIADD3 UR4, UPT, UPT, UR32, 0x1, URZ ;  /* 0x0000000120047890 */ /* 0x004fe2000fffe0ff */
[----:B------:R-:W-:-:S03]  /*4410*/  ISETP.NE.AND P0, PT, R8, 0x2, PT ;  /* 0x000000020800780c */ /* 0x000fc60003f05270 */
[----:B------:R-:W-:Y:S01]  /*4420*/  UISETP.NE.AND UP0, UPT, UR4, 0x4, UPT ;  /* 0x000000040400788c */ /* 0x000fe2000bf05270 */
[----:B-1----:R-:W-:Y:S02]  /*4430*/  SEL R0, RZ, 0x1, P0 ;  /* 0x00000001ff007807 */ /* 0x002fe40000000000 */
[----:B------:R-:W-:Y:S01]  /*4440*/  SEL R8, R8, RZ, P0 ;  /* 0x000000ff08087207 */ /* 0x000fe20000000000 */
[----:B------:R-:W-:Y:S01]  /*4450*/  USEL UR5, URZ, 0x1, UP0 ;  /* 0x00000001ff057887 */ /* 0x000fe20008000000 */
[----:B------:R-:W-:Y:S01]  /*4460*/  LOP3.LUT R3, R3, R0, RZ, 0x3c, !PT ;  /* 0x0000000003037212 */ /* 0x000fe200078e3cff */
[----:B------:R-:W-:-:S04]  /*4470*/  USEL UR32, UR4, URZ, UP0 ;  /* 0x000000ff04207287 */ /* 0x000fc80008000000 */
[----:B------:R-:W-:Y:S01]  /*4480*/  LOP3.LUT R9, R9, UR5, RZ, 0x3c, !PT ;  /* 0x0000000509097c12 */ /* 0x000fe2000f8e3cff */
[----:B------:R-:W-:Y:S07]  /*4490*/  @P1 BRA `(.L_x_78) ;  /* 0xfffffff800881947 */ /* 0x000fee000383ffff */
[----:B------:R-:W1:Y:S01]  /*44a0*/  S2UR UR8, SR_CgaCtaId ;  /* 0x00000000000879c3 */ /* 0x000e620000008800 */
[----:B------:R-:W-:Y:S01]  /*44b0*/  ELECT P0, URZ, PT ;  /* 0x0000000000ff782f */ /* 0x000fe20003800000 */
[----:B------:R-:W-:Y:S01]  /*44c0*/  HFMA2 R0, -RZ, RZ, 0, 5.9604644775390625e-08 ;  /* 0x00000001ff007431 */ /* 0x000fe200000001ff */
[----:B------:R-:W-:-:S05]  /*44d0*/  UMOV UR4, 0x40 ;  /* 0x0000004000047882 */ /* 0x000fca0000000000 */
[----:B------:R-:W-:Y:S01]  /*44e0*/  UVIRTCOUNT.DEALLOC.SMPOOL 0x80 ;  /* 0x000000800000784c */ /* 0x000fe20000000000 */
[----:B------:R-:W-:Y:S02]  /*44f0*/  UISETP.NE.AND UP1, UPT, UR47, URZ, UPT ;  /* 0x000000ff2f00728c */ /* 0x000fe4000bf25270 */
[----:B-1----:R-:W-:-:S09]  /*4500*/  ULEA UR8, UR8, UR4, 0x18 ;  /* 0x0000000408087291 */ /* 0x002fd2000f8ec0ff */
[----:B------:R1:W-:Y:S01]  /*4510*/  @P0 STS.U8 [UR8+0x1c], R0 ;  /* 0x00001c00ff000988 */ /* 0x0003e20008000008 */
[----:B------:R-:W-:Y:S05]  /*4520*/  BRA.U UP1, `(.L_x_79) ;  /* 0x0000000101a07547 */ /* 0x000fea000b800000 */
[----:B------:R-:W-:Y:S01]  /*4530*/  UIADD3 UR7, UPT, UPT, UR26, 0x110, URZ ;  /* 0x000001101a077890 */ /* 0x000fe2000fffe0ff */
[----:B------:R-:W-:-:S03]  /*4540*/  SHF.L.U32 R3, R9, 0x1f, RZ ;  /* 0x0000001f09037819 */ /* 0x000fc600000006ff */
[----:B------:R-:W-:-:S09]  /*4550*/  ULEA UR4, UR32, UR7, 0x3 ;  /* 0x0000000720047291 */ /* 0x000fd2000f8e18ff */
[----:B------:R-:W2:Y:S02]  /*4560*/  SYNCS.PHASECHK.TRANS64.TRYWAIT P0, [UR4], R3 ;  /* 0x00000003ff0075a7 */ /* 0x000ea40008001104 */
[----:B--2---:R-:W-:Y:S05]  /*4570*/  @!P0 BRA `(.L_x_80) ;  /* 0x0000006400788947 */ /* 0x004fea0003800000 */
.L_x_184:
        /* <DEDUP_REMOVED lines=9> */
.L_x_186:
        /* <DEDUP_REMOVED lines=9> */
.L_x_188:
[----:B------:R-:W-:-:S04]  /*46a0*/  UIADD3 UR4, UPT, UPT, UR4, 0x1, URZ ;  /* 0x0000000104047890 */ /* 0x000fc8000fffe0ff */
[----:B------:R-:W-:-:S04]  /*46b0*/  UISETP.NE.AND UP0, UPT, UR4, 0x4, UPT ;  /* 0x000000040400788c */ /* 0x000fc8000bf05270 */
[----:B------:R-:W-:Y:S02]  /*46c0*/  USEL UR5, URZ, 0x1, UP0 ;  /* 0x00000001ff057887 */ /* 0x000fe40008000000 */
[----:B------:R-:W-:-:S04]  /*46d0*/  USEL UR4, UR4, URZ, UP0 ;  /* 0x000000ff04047287 */ /* 0x000fc80008000000 */
[----:B------:R-:W-:Y:S01]  /*46e0*/  ULEA UR4, UR4, UR7, 0x3 ;  /* 0x0000000704047291 */ /* 0x000fe2000f8e18ff */
[----:B-1----:R-:W-:-:S04]  /*46f0*/  LOP3.LUT R3, R2, UR5, RZ, 0x3c, !PT ;  /* 0x0000000502037c12 */ /* 0x002fc8000f8e3cff */
[----:B------:R-:W-:Y:S01]  /*4700*/  SHF.L.U32 R3, R3, 0x1f, RZ ;  /* 0x0000001f03037819 */ /* 0x000fe200000006ff */
[----:B------:R-:W-:-:S04]  /*4710*/  IMAD.U32 R0, RZ, RZ, UR4 ;  /* 0x00000004ff007e24 */ /* 0x000fc8000f8e00ff */
[----:B------:R1:W2:Y:S03]  /*4720*/  SYNCS.PHASECHK.TRANS64.TRYWAIT P0, [R0+URZ], R3 ;  /* 0x00000003000075a7 */ /* 0x0002a600080011ff */
[----:B--2---:R-:W-:Y:S05]  /*4730*/  @!P0 NANOSLEEP.SYNCS 0x989680 ;  /* 0x009896800000895d */ /* 0x004fea0003900000 */
[----:B------:R-:W2:Y:S02]  /*4740*/  @!P0 SYNCS.PHASECHK.TRANS64 P0, [R0+URZ], R3 ;  /* 0x00000003000085a7 */ /* 0x000ea400080010ff */
[----:B--2---:R-:W-:Y:S05]  /*4750*/  @P0 BRA `(.L_x_83) ;  /* 0x0000000000200947 */ /* 0x004fea0003800000 */
.L_x_84:
[----:B--2---:R2:W4:Y:S02]  /*4760*/  SYNCS.PHASECHK.TRANS64.TRYWAIT P0, [R0+URZ], R3 ;  /* 0x00000003000075a7 */ /* 0x00452400080011ff */
[----:B----4-:R-:W-:Y:S05]  /*4770*/  @!P0 NANOSLEEP.SYNCS 0x989680 ;  /* 0x009896800000895d */ /* 0x010fea0003900000 */
[----:B------:R-:W4:Y:S02]  /*4780*/  @!P0 SYNCS.PHASECHK.TRANS64 P0, [R0+URZ], R3 ;  /* 0x00000003000085a7 */ /* 0x000f2400080010ff */
[----:B----4-:R-:W-:Y:S05]  /*4790*/  @!P0 BRA `(.L_x_84) ;  /* 0xfffffffc00f08947 */ /* 0x010fea000383ffff */
[----:B------:R-:W-:Y:S05]  /*47a0*/  BRA `(.L_x_83) ;  /* 0x00000000000c7947 */ /* 0x000fea0003800000 */
.L_x_79:
[----:B------:R-:W-:-:S04]  /*47b0*/  UIADD3 UR4, UPT, UPT, UR26, 0x150, URZ ;  /* 0x000001501a047890 */ /* 0x000fc8000fffe0ff */
[----:B------:R-:W-:-:S09]  /*47c0*/  UPRMT UR4, UR46, 0x654, UR4 ;  /* 0x000006542e047896 */ /* 0x000fd20008000004 */
[----:B------:R-:W-:Y:S03]  /*47d0*/  SYNCS.ARRIVE.TRANS64.RED.A1T0 RZ, [UR4], RZ ;  /* 0x000000ffffff79a7 */ /* 0x000fe60008100404 */
.L_x_83:
[----:B-12---:R-:W-:Y:S01]  /*47e0*/  SHF.L.U32 R3, RZ, 0x1f, RZ ;  /* 0x0000001fff037819 */ /* 0x006fe200000006ff */
[----:B------:R-:W-:Y:S01]  /*47f0*/  UIADD3 UR4, UPT, UPT, UR26, 0x150, URZ ;  /* 0x000001501a047890 */ /* 0x000fe2000fffe0ff */
[----:B------:R-:W-:Y:S02]  /*4800*/  PLOP3.LUT P0, PT, PT, PT, UP1, 0x80, 0x8 ;  /* 0x000000000008781c */ /* 0x000fe40003f0f018 */
[----:B------:R-:W1:Y:S02]  /*4810*/  SYNCS.PHASECHK.TRANS64.TRYWAIT P1, [UR26+0x150], R3 ;  /* 0x00015003ff0075a7 */ /* 0x000e64000802111a */
[----:B-1----:R-:W-:Y:S09]  /*4820*/  @!P1 BRA `(.L_x_85) ;  /* 0x0000006400149947 */ /* 0x002ff20003800000 */
.L_x_190:
[----:B------:R-:W-:Y:S01]  /*4830*/  @!UP1 UPRMT UR4, UR46, 0x654, UR4 ;  /* 0x000006542e049896 */ /* 0x000fe20008000004 */
[----:B------:R-:W-:Y:S01]  /*4840*/  UMOV UR5, 0xffff ;  /* 0x0000ffff00057882 */ /* 0x000fe20000000000 */
[----:B------:R-:W-:-:S07]  /*4850*/  UMOV UR6, 0x1 ;  /* 0x0000000100067882 */ /* 0x000fce0000000000 */
[----:B------:R-:W-:Y:S01]  /*4860*/  @!P0 SYNCS.ARRIVE.TRANS64.RED.A1T0 RZ, [UR4], RZ ;  /* 0x000000ffffff89a7 */ /* 0x000fe20008100404 */
[----:B------:R-:W-:Y:S01]  /*4870*/  NOP ;  /* 0x0000000000007918 */ /* 0x000fe20000000000 */
[----:B-1----:R-:W1:Y:S01]  /*4880*/  LDS R0, [UR8+0x14] ;  /* 0x00001408ff007984 */ /* 0x002e620008000800 */
[----:B------:R-:W-:-:S04]  /*4890*/  ULOP3.LUT UR4, UR44, 0xffff, URZ, 0xc0, !UPT ;  /* 0x0000ffff2c047892 */ /* 0x000fc8000f8ec0ff */
[----:B------:R-:W-:-:S04]  /*48a0*/  USHF.R.U32.HI UR4, URZ, 0x5, UR4 ;  /* 0x00000005ff047899 */ /* 0x000fc80008011604 */
[----:B------:R-:W-:Y:S02]  /*48b0*/  USHF.L.U32 UR5, UR5, UR4, URZ ;  /* 0x0000000405057299 */ /* 0x000fe400080006ff */
[----:B------:R-:W-:-:S04]  /*48c0*/  USHF.L.U32 UR4, UR6, UR4, URZ ;  /* 0x0000000406047299 */ /* 0x000fc800080006ff */
[----:B-1----:R-:W-:-:S04]  /*48d0*/  LOP3.LUT R0, R0, UR5, RZ, 0xc0, !PT ;  /* 0x0000000500007c12 */ /* 0x002fc8000f8ec0ff */
[----:B------:R-:W-:-:S13]  /*48e0*/  ISETP.NE.AND P0, PT, R0, UR5, PT ;  /* 0x0000000500007c0c */ /* 0x000fda000bf05270 */
[----:B------:R-:W-:Y:S05]  /*48f0*/  @P0 BRA `(.L_x_86) ;  /* 0x0000000000580947 */ /* 0x000fea0003800000 */
[----:B------:R-:W1:Y:S02]  /*4900*/  LDS R0, [UR8+0x18] ;  /* 0x00001808ff007984 */ /* 0x000e640008000800 */
[----:B-1----:R-:W-:-:S04]  /*4910*/  LOP3.LUT R0, R0, UR4, RZ, 0xc0, !PT ;  /* 0x0000000400007c12 */ /* 0x002fc8000f8ec0ff */
[----:B------:R-:W-:-:S13]  /*4920*/  ISETP.NE.AND P0, PT, R0, UR4, PT ;  /* 0x0000000400007c0c */ /* 0x000fda000bf05270 */
[----:B------:R-:W-:Y:S05]  /*4930*/  @P0 BRA `(.L_x_87) ;  /* 0x00000000003c0947 */ /* 0x000fea0003800000 */
[----:B------:R-:W1:Y:S01]  /*4940*/  S2R R2, SR_LANEID ;  /* 0x0000000000027919 */ /* 0x000e620000000000 */
[----:B------:R-:W-:Y:S01]  /*4950*/  ULOP3.LUT UR5, URZ, UR5, URZ, 0x33, !UPT ;  /* 0x00000005ff057292 */ /* 0x000fe2000f8e33ff */
[----:B------:R-:W-:Y:S01]  /*4960*/  LOP3.LUT R4, RZ, UR4, RZ, 0x33, !PT ;  /* 0x00000004ff047c12 */ /* 0x000fe2000f8e33ff */
[----:B------:R-:W-:Y:S02]  /*4970*/  VOTEU.ANY UR4, UPT, PT ;  /* 0x0000000000047886 */ /* 0x000fe400038e0100 */
[----:B------:R-:W-:Y:S01]  /*4980*/  UFLO.U32 UR4, UR4 ;  /* 0x00000004000472bd */ /* 0x000fe200080e0000 */
[----:B------:R-:W2:Y:S01]  /*4990*/  REDUX UR6, R4 ;  /* 0x00000000040673c4 */ /* 0x000ea20000000000 */
[----:B------:R-:W-:-:S06]  /*49a0*/  IMAD.U32 R0, RZ, RZ, UR5 ;  /* 0x00000005ff007e24 */ /* 0x000fcc000f8e00ff */
[----:B------:R4:W-:Y:S01]  /*49b0*/  UTCATOMSWS.AND URZ, UR5 ;  /* 0x0000000500ff79e3 */ /* 0x0009e20008000000 */
[----:B------:R-:W3:Y:S01]  /*49c0*/  REDUX UR7, R0 ;  /* 0x00000000000773c4 */ /* 0x000ee20000000000 */
[----:B-1----:R-:W-:Y:S01]  /*49d0*/  ISETP.EQ.U32.AND P0, PT, R2, UR4, PT ;  /* 0x0000000402007c0c */ /* 0x002fe2000bf02070 */
[----:B--2---:R-:W-:Y:S01]  /*49e0*/  IMAD.U32 R2, RZ, RZ, UR6 ;  /* 0x00000006ff027e24 */ /* 0x004fe2000f8e00ff */
[----:B---3--:R-:W-:-:S11]  /*49f0*/  MOV R3, UR7 ;  /* 0x0000000700037c02 */ /* 0x008fd60008000f00 */
[----:B------:R4:W-:Y:S04]  /*4a00*/  @P0 ATOMS.AND RZ, [UR8+0x14], R3 ;  /* 0x00001403ffff098c */ /* 0x0009e8000a800008 */
[----:B------:R4:W-:Y:S01]  /*4a10*/  @P0 ATOMS.AND RZ, [UR8+0x18], R2 ;  /* 0x00001802ffff098c */ /* 0x0009e2000a800008 */
[----:B------:R-:W-:Y:S05]  /*4a20*/  BRA `(.L_x_88) ;  /* 0x0000000000147947 */ /* 0x000fea0003800000 */
.L_x_87:
[----:B------:R-:W-:Y:S02]  /*4a30*/  MOV R2, 0x4a50 ;  /* 0x00004a5000027802 */ /* 0x000fe40000000f00 */
[----:B---3-5:R-:W-:Y:S05]  /*4a40*/  CALL.REL.NOINC `($__internal_0_$__cuda_sm10x_tcgen05_guardrail_trap_col_being_dealloced_not_returned_by_alloc) ;  /* 0x0000006400f47944 */ /* 0x028fea0003c00000 */
[----:B------:R-:W-:Y:S05]  /*4a50*/  BRA `(.L_x_88) ;  /* 0x0000000000087947 */ /* 0x000fea0003800000 */
.L_x_86:
[----:B------:R-:W-:Y:S02]  /*4a60*/  MOV R2, 0x4a80 ;  /* 0x00004a8000027802 */ /* 0x000fe40000000f00 */
[----:B---3-5:R-:W-:Y:S05]  /*4a70*/  CALL.REL.NOINC `($__internal_2_$__cuda_sm10x_tcgen05_guardrail_trap_unallocated_columns_being_dealloced) ;  /* 0x0000006800007944 */ /* 0x028fea0003c00000 */
.L_x_88:
[----:B------:R-:W-:Y:S01]  /*4a80*/  NOP ;  /* 0x0000000000007918 */ /* 0x000fe20000000000 */
[----:B----4-:R-:W-:Y:S05]  /*4a90*/  EXIT ;  /* 0x000000000000794d */ /* 0x010fea0003800000 */
.L_x_59:
[----:B------:R-:W-:-:S09]  /*4aa0*/  UISETP.NE.OR UP0, UPT, UR22, 0x3, !UP3 ;  /* 0x000000031600788c */ /* 0x000fd2000df05670 */
[----:B------:R-:W-:Y:S05]  /*4ab0*/  BRA.U UP0, `(.L_x_89) ;  /* 0x0000001100c87547 */ /* 0x000fea000b800000 */
[----:B------:R-:W1:Y:S01]  /*4ac0*/  S2UR UR10, SR_CgaCtaId ;  /* 0x00000000000a79c3 */ /* 0x000e620000008800 */
[----:B------:R-:W2:Y:S01]  /*4ad0*/  LDCU UR31, c[0x0][0x370] ;  /* 0x00006e00ff1f77ac */ /* 0x000ea20008000800 */
[----:B------:R-:W-:Y:S02]  /*4ae0*/  HFMA2 R13, -RZ, RZ, 0, 0 ;  /* 0x00000000ff0d7431 */ /* 0x000fe400000001ff */
[----:B------:R-:W-:Y:S01]  /*4af0*/  IMAD.MOV.U32 R15, RZ, RZ, 0x1 ;  /* 0x00000001ff0f7424 */ /* 0x000fe200078e00ff */
[----:B------:R-:W-:Y:S01]  /*4b00*/  MOV R7, 0x2000 ;  /* 0x0000200000077802 */ /* 0x000fe20000000f00 */
[----:B------:R-:W2:Y:S01]  /*4b10*/  LDCU.128 UR48, c[0x0][0xb10] ;  /* 0x00016200ff3077ac */ /* 0x000ea20008000c00 */
[----:B------:R-:W-:Y:S01]  /*4b20*/  IMAD.MOV.U32 R14, RZ, RZ, RZ ;  /* 0x000000ffff0e7224 */ /* 0x000fe200078e00ff */
[----:B------:R-:W3:Y:S01]  /*4b30*/  LDC.64 R16, c[0x0][0x348] ;  /* 0x0000d200ff107b82 */ /* 0x000ee20000000a00 */
[----:B------:R-:W4:Y:S01]  /*4b40*/  LDCU UR30, c[0x0][0x374] ;  /* 0x00006e80ff1e77ac */ /* 0x000f220008000800 */
[----:B------:R-:W1:Y:S06]  /*4b50*/  LDCU UR15, c[0x0][0xb0c] ;  /* 0x00016180ff0f77ac */ /* 0x000e6c0008000800 */
[----:B------:R-:W3:Y:S01]  /*4b60*/  LDC.64 R2, c[0x0][0x888] ;  /* 0x00022200ff027b82 */ /* 0x000ee20000000a00 */
[----:B------:R-:W3:Y:S01]  /*4b70*/  LDCU UR54, c[0x0][0xb20] ;  /* 0x00016400ff3677ac */ /* 0x000ee20008000800 */
[----:B------:R-:W3:Y:S06]  /*4b80*/  LDCU UR4, c[0x0][0xb30] ;  /* 0x00016600ff0477ac */ /* 0x000eec0008000800 */
[----:B------:R-:W3:Y:S01]  /*4b90*/  LDC.64 R4, c[0x0][0x890] ;  /* 0x00022400ff047b82 */ /* 0x000ee20000000a00 */
[----:B------:R-:W-:Y:S01]  /*4ba0*/  UMOV UR21, 0x400 ;  /* 0x0000040000157882 */ /* 0x000fe20000000000 */
[----:B--2---:R-:W-:-:S02]  /*4bb0*/  UIMAD.WIDE.U32 UR6, UR31, UR48, URZ ;  /* 0x000000301f0672a5 */ /* 0x004fc4000f8e00ff */
[----:B----4-:R-:W-:Y:S02]  /*4bc0*/  UIMAD.WIDE.U32 UR8, UR30, UR51, URZ ;  /* 0x000000331e0872a5 */ /* 0x010fe4000f8e00ff */
[----:B-1----:R-:W-:Y:S02]  /*4bd0*/  ULEA UR21, UR10, UR21, 0x18 ;  /* 0x000000150a157291 */ /* 0x002fe4000f8ec0ff */
[----:B------:R-:W-:Y:S02]  /*4be0*/  UPLOP3.LUT UP2, UPT, UPT, UPT, UPT, 0x40, 0x4 ;  /* 0x000000000004789c */ /* 0x000fe40003f4e870 */
[----:B------:R-:W-:Y:S02]  /*4bf0*/  UIADD3 UR37, UPT, UPT, UR21, 0x98, URZ ;  /* 0x0000009815257890 */ /* 0x000fe4000fffe0ff */
[----:B------:R-:W-:Y:S02]  /*4c00*/  UIADD3 UR41, UPT, UPT, UR21, 0x80, URZ ;  /* 0x0000008015297890 */ /* 0x000fe4000fffe0ff */
[----:B------:R-:W-:-:S02]  /*4c10*/  UIADD3 UR33, UPT, UPT, UR21, 0x88, URZ ;  /* 0x0000008815217890 */ /* 0x000fc4000fffe0ff */
[----:B------:R-:W-:Y:S01]  /*4c20*/  UIADD3 UR25, UPT, UPT, UR21, 0x90, URZ ;  /* 0x0000009015197890 */ /* 0x000fe2000fffe0ff */
[----:B------:R-:W-:Y:S01]  /*4c30*/  UMOV UR6, UR7 ;  /* 0x0000000700067c82 */ /* 0x000fe20008000000 */
[----:B------:R-:W-:Y:S01]  /*4c40*/  UMOV UR47, UR9 ;  /* 0x00000009002f7c82 */ /* 0x000fe20008000000 */
[----:B------:R-:W-:Y:S02]  /*4c50*/  UISETP.GE.AND UP0, UPT, UR45, 0x1, UPT ;  /* 0x000000012d00788c */ /* 0x000fe4000bf06270 */
[----:B------:R-:W-:Y:S01]  /*4c60*/  UISETP.NE.AND UP4, UPT, UR45, 0x1, UPT ;  /* 0x000000012d00788c */ /* 0x000fe2000bf85270 */
[----:B------:R-:W1:Y:S01]  /*4c70*/  LDCU.64 UR22, c[0x0][0xb28] ;  /* 0x00016500ff1677ac */ /* 0x000e620008000a00 */
[----:B------:R-:W-:Y:S02]  /*4c80*/  UISETP.NE.AND UP6, UPT, UR15, 0x1, UPT ;  /* 0x000000010f00788c */ /* 0x000fe4000bfc5270 */
[----:B------:R-:W-:Y:S02]  /*4c90*/  UISETP.NE.AND UP5, UPT, UR50, 0x1, UPT ;  /* 0x000000013200788c */ /* 0x000fe4000bfa5270 */
[----:B------:R-:W-:-:S02]  /*4ca0*/  UPRMT UR37, UR10, 0x654, UR37 ;  /* 0x000006540a257896 */ /* 0x000fc40008000025 */
[----:B------:R-:W-:Y:S02]  /*4cb0*/  USHF.R.U32.HI UR52, URZ, UR49, UR6 ;  /* 0x00000031ff347299 */ /* 0x000fe40008011606 */
[----:B------:R-:W-:Y:S02]  /*4cc0*/  UPRMT UR46, UR10, 0x654, UR41 ;  /* 0x000006540a2e7896 */ /* 0x000fe40008000029 */
[----:B------:R-:W-:Y:S02]  /*4cd0*/  UPRMT UR39, UR10, 0x654, UR33 ;  /* 0x000006540a277896 */ /* 0x000fe40008000021 */
[----:B------:R-:W-:Y:S02]  /*4ce0*/  UPRMT UR38, UR10, 0x654, UR25 ;  /* 0x000006540a267896 */ /* 0x000fe40008000019 */
[----:B---3--:R-:W-:Y:S02]  /*4cf0*/  USHF.R.U32.HI UR47, URZ, UR54, UR47 ;  /* 0x00000036ff2f7299 */ /* 0x008fe4000801162f */
[----:B------:R-:W-:-:S11]  /*4d00*/  UISETP.NE.AND UP3, UPT, UR4, 0x1, UPT ;  /* 0x000000010400788c */ /* 0x000fd6000bf65270 */
.L_x_100:
[C---:B------:R-:W-:Y:S02]  /*4d10*/  LEA R12, R14.reuse, UR21, 0x3 ;  /* 0x000000150e0c7c11 */ /* 0x040fe4000f8e18ff */
[----:B------:R-:W-:Y:S02]  /*4d20*/  SHF.L.U32 R9, R13, 0x1f, RZ ;  /* 0x0000001f0d097819 */ /* 0x000fe400000006ff */
[----:B------:R-:W-:Y:S02]  /*4d30*/  LEA R10, R14, UR21, 0x4 ;  /* 0x000000150e0a7c11 */ /* 0x000fe4000f8e20ff */
[----:B------:R-:W2:Y:S02]  /*4d40*/  SYNCS.PHASECHK.TRANS64.TRYWAIT P0, [R12+URZ+0xd0], R9 ;  /* 0x0000d0090c0075a7 */ /* 0x000ea400080011ff */
[----:B--23--:R-:W-:Y:S05]  /*4d50*/  @!P0 BRA `(.L_x_90) ;  /* 0x0000005c00e08947 */ /* 0x00cfea0003800000 */
.L_x_191:
[----:B--2---:R-:W2:Y:S01]  /*4d60*/  LDS.128 R8, [R10+0x160] ;  /* 0x000160000a087984 */ /* 0x004ea20000000c00 */
[----:B------:R-:W-:Y:S01]  /*4d70*/  UISETP.GE.AND UP0, UPT, UR45, 0x1, UPT ;  /* 0x000000012d00788c */ /* 0x000fe2000bf06270 */
[----:B------:R-:W-:Y:S01]  /*4d80*/  @!PT LDS RZ, [RZ] ;  /* 0x00000000fffff984 */ /* 0x000fe20000000800 */
[----:B------:R-:W-:Y:S01]  /*4d90*/  @!PT LDS RZ, [RZ] ;  /* 0x00000000fffff984 */ /* 0x000fe20000000800 */
[----:B------:R-:W-:Y:S01]  /*4da0*/  @!PT LDS RZ, [RZ] ;  /* 0x00000000fffff984 */ /* 0x000fe20000000800 */
[----:B------:R-:W-:Y:S01]  /*4db0*/  @!PT LDS RZ, [RZ] ;  /* 0x00000000fffff984 */ /* 0x000fe20000000800 */
[----:B------:R3:W-:Y:S06]  /*4dc0*/  MEMBAR.ALL.CTA ;  /* 0x0000000000007992 */ /* 0x0007ec0000008000 */
[----:B---3--:R-:W3:Y:S01]  /*4dd0*/  FENCE.VIEW.ASYNC.S ;  /* 0x00000000000073c6 */ /* 0x008ee20000000000 */
[----:B--2---:R-:W-:Y:S11]  /*4de0*/  LOP3.LUT P0, RZ, R10, 0x1, RZ, 0xc0, !PT ;  /* 0x000000010aff7812 */ /* 0x004ff6000780c0ff */
[----:B------:R-:W-:Y:S02]  /*4df0*/  @!UPT UIADD3 URZ, UPT, UPT, URZ, URZ, URZ ;  /* 0x000000fffffff290 */ /* 0x000fe4000fffe0ff */
[----:B---3--:R-:W-:Y:S01]  /*4e00*/  VOTEU.ANY UP1, P0 ;  /* 0x0000000000ff7886 */ /* 0x008fe20000020100 */
[----:B------:R-:W-:Y:S11]  /*4e10*/  PLOP3.LUT P0, PT, PT, PT, UP1, 0x80, 0x8 ;  /* 0x000000000008781c */ /* 0x000ff60003f0f018 */
[----:B------:R-:W-:Y:S02]  /*4e20*/  @!UPT UIADD3 URZ, UPT, UPT, URZ, URZ, URZ ;  /* 0x000000fffffff290 */ /* 0x000fe4000fffe0ff */
[----:B------:R-:W-:Y:S02]  /*4e30*/  @P0 SHF.R.U32.HI R0, RZ, 0x10, R9 ;  /* 0x00000010ff000819 */ /* 0x000fe40000011609 */
[----:B------:R-:W-:Y:S02]  /*4e40*/  @P0 MOV R6, R8 ;  /* 0x0000000800060202 */ /* 0x000fe40000000f00 */
[----:B------:R-:W-:Y:S01]  /*4e50*/  @P0 R2UR UR4, R0 ;  /* 0x00000000000402ca */ /* 0x000fe200000e0000 */
[----:B------:R-:W-:Y:S01]  /*4e60*/  VIADD R0, R12, 0xe0 ;  /* 0x000000e00c007836 */ /* 0x000fe20000000000 */
[----:B------:R-:W-:Y:S02]  /*4e70*/  @P0 LOP3.LUT R8, R9, 0xffff, RZ, 0xc0, !PT ;  /* 0x0000ffff09080812 */ /* 0x000fe400078ec0ff */
[----:B------:R-:W-:Y:S02]  /*4e80*/  @P0 R2UR UR6, R6 ;  /* 0x00000000060602ca */ /* 0x000fe400000e0000 */
[----:B------:R-:W-:Y:S02]  /*4e90*/  PRMT R0, RZ, 0x654, R0 ;  /* 0x00000654ff007816 */ /* 0x000fe40000000000 */
[----:B------:R-:W-:Y:S02]  /*4ea0*/  @P0 R2UR UR5, R8 ;  /* 0x00000000080502ca */ /* 0x000fe400000e0000 */
[----:B------:R2:W-:Y:S03]  /*4eb0*/  SYNCS.ARRIVE.TRANS64.RED.A1T0 RZ, [R0+URZ], RZ ;  /* 0x000000ff00ff79a7 */ /* 0x0005e600081004ff */
[----:B------:R-:W-:Y:S04]  /*4ec0*/  @UP1 UMOV UR29, UR4 ;  /* 0x00000004001d1c82 */ /* 0x000fe80008000000 */
[----:B------:R-:W-:Y:S04]  /*4ed0*/  @UP1 UMOV UR14, UR6 ;  /* 0x00000006000e1c82 */ /* 0x000fe80008000000 */
[----:B------:R-:W-:Y:S01]  /*4ee0*/  @UP1 UMOV UR13, UR5 ;  /* 0x00000005000d1c82 */ /* 0x000fe20008000000 */
[----:B------:R-:W-:Y:S05]  /*4ef0*/  BRA.U !UP0, `(.L_x_91) ;  /* 0x0000000108a47547 */ /* 0x000fea000b800000 */
[----:B------:R-:W-:Y:S02]  /*4f00*/  UIMAD.WIDE.U32 UR16, UR13, UR51, URZ ;  /* 0x000000330d1072a5 */ /* 0x000fe4000f8e00ff */
[----:B------:R-:W-:Y:S02]  /*4f10*/  UIMAD.WIDE.U32 UR18, UR14, UR48, URZ ;  /* 0x000000300e1272a5 */ /* 0x000fe4000f8e00ff */
[----:B------:R-:W-:Y:S02]  /*4f20*/  USEL UR4, UR30, UR47, !UP5 ;  /* 0x0000002f1e047287 */ /* 0x000fe4000e800000 */
[----:B------:R-:W-:Y:S02]  /*4f30*/  USEL UR7, UR31, UR52, !UP6 ;  /* 0x000000341f077287 */ /* 0x000fe4000f000000 */
[----:B-1----:R-:W-:Y:S02]  /*4f40*/  UIMAD.WIDE.U32 UR8, UR4, UR22, URZ ;  /* 0x00000016040872a5 */ /* 0x002fe4000f8e00ff */
[----:B------:R-:W-:Y:S01]  /*4f50*/  UIMAD.WIDE.U32 UR10, UR7, UR22, URZ ;  /* 0x00000016070a72a5 */ /* 0x000fe2000f8e00ff */
[----:B------:R-:W-:Y:S02]  /*4f60*/  UMOV UR5, UR17 ;  /* 0x0000001100057c82 */ /* 0x000fe40008000000 */
[----:B------:R-:W-:Y:S03]  /*4f70*/  USHF.R.U32.HI UR6, URZ, UR54, UR5 ;  /* 0x00000036ff067299 */ /* 0x000fe60008011605 */
[----:B------:R-:W-:Y:S01]  /*4f80*/  UMOV UR5, UR19 ;  /* 0x0000001300057c82 */ /* 0x000fe20008000000 */
[----:B------:R-:W-:Y:S02]  /*4f90*/  USEL UR6, UR13, UR6, !UP5 ;  /* 0x000000060d067287 */ /* 0x000fe4000e800000 */
[----:B------:R-:W-:Y:S03]  /*4fa0*/  USHF.R.U32.HI UR12, URZ, UR49, UR5 ;  /* 0x00000031ff0c7299 */ /* 0x000fe60008011605 */
[----:B------:R-:W-:Y:S02]  /*4fb0*/  UMOV UR5, UR9 ;  /* 0x0000000900057c82 */ /* 0x000fe40008000000 */
[----:B------:R-:W-:Y:S03]  /*4fc0*/  @UP4 USHF.R.U32.HI UR4, URZ, UR23, UR5 ;  /* 0x00000017ff044299 */ /* 0x000fe60008011605 */
[----:B------:R-:W-:Y:S01]  /*4fd0*/  UMOV UR5, UR11 ;  /* 0x0000000b00057c82 */ /* 0x000fe20008000000 */
[----:B------:R-:W-:Y:S02]  /*4fe0*/  UIMAD UR4, UR45, UR4, URZ ;  /* 0x000000042d0472a4 */ /* 0x000fe4000f8e02ff */
[----:B------:R-:W-:Y:S02]  /*4ff0*/  @UP4 USHF.R.U32.HI UR7, URZ, UR23, UR5 ;  /* 0x00000017ff074299 */ /* 0x000fe40008011605 */
[----:B------:R-:W-:Y:S02]  /*5000*/  UIMAD.WIDE.U32 UR10, UR6, UR22, URZ ;  /* 0x00000016060a72a5 */ /* 0x000fe4000f8e00ff */
[----:B------:R-:W-:Y:S02]  /*5010*/  USEL UR5, UR14, UR12, !UP6 ;  /* 0x0000000c0e057287 */ /* 0x000fe4000f000000 */
[----:B------:R-:W-:Y:S02]  /*5020*/  UIMAD UR8, UR45, UR7, URZ ;  /* 0x000000072d0872a4 */ /* 0x000fe4000f8e02ff */
[----:B------:R-:W-:Y:S03]  /*5030*/  UISETP.GE.AND UP0, UPT, UR6, UR4, UPT ;  /* 0x000000040600728c */ /* 0x000fe6000bf06270 */
[----:B------:R-:W-:Y:S01]  /*5040*/  UMOV UR4, UR11 ;  /* 0x0000000b00047c82 */ /* 0x000fe20008000000 */
[----:B------:R-:W-:Y:S02]  /*5050*/  UISETP.GE.OR UP0, UPT, UR5, UR8, UP0 ;  /* 0x000000080500728c */ /* 0x000fe40008706670 */
[----:B------:R-:W-:Y:S02]  /*5060*/  USHF.R.U32.HI UR4, URZ, UR23, UR4 ;  /* 0x00000017ff047299 */ /* 0x000fe40008011604 */
[----:B------:R-:W-:Y:S02]  /*5070*/  UIMAD.WIDE.U32 UR8, UR5, UR22, URZ ;  /* 0x00000016050872a5 */ /* 0x000fe4000f8e00ff */
[----:B------:R-:W-:Y:S04]  /*5080*/  USEL UR10, UR6, UR4, !UP4 ;  /* 0x00000004060a7287 */ /* 0x000fe8000e000000 */
[----:B------:R-:W-:Y:S01]  /*5090*/  UIADD3 UR11, UPT, UPT, -UR10, URZ, URZ ;  /* 0x000000ff0a0b7290 */ /* 0x000fe2000fffe1ff */
[----:B------:R-:W-:Y:S02]  /*50a0*/  @!UP0 UMOV UR4, UR9 ;  /* 0x0000000900048c82 */ /* 0x000fe40008000000 */
[----:B------:R-:W-:Y:S02]  /*50b0*/  @!UP0 USHF.R.U32.HI UR4, URZ, UR23, UR4 ;  /* 0x00000017ff048299 */ /* 0x000fe40008011604 */
[----:B------:R-:W-:Y:S02]  /*50c0*/  UIMAD UR8, UR45, UR11, UR6 ;  /* 0x0000000b2d0872a4 */ /* 0x000fe4000f8e0206 */
[----:B------:R-:W-:Y:S04]  /*50d0*/  @!UP0 USEL UR4, UR5, UR4, !UP4 ;  /* 0x0000000405048287 */ /* 0x000fe8000e000000 */
[----:B------:R-:W-:Y:S02]  /*50e0*/  @!UP0 UIMAD UR7, UR7, UR8, UR4 ;  /* 0x00000008070782a4 */ /* 0x000fe4000f8e0204 */
[----:B------:R-:W-:Y:S02]  /*50f0*/  @!UP0 UIADD3 UR9, UPT, UPT, UR10, -UR4, URZ ;  /* 0x800000040a098290 */ /* 0x000fe4000fffe0ff */
[----:B------:R-:W-:Y:S02]  /*5100*/  UIADD3 UR8, UPT, UPT, -UR6, URZ, URZ ;  /* 0x000000ff06087290 */ /* 0x000fe4000fffe1ff */
[----:B------:R-:W-:Y:S02]  /*5110*/  UIADD3 UR4, UPT, UPT, -UR5, URZ, URZ ;  /* 0x000000ff05047290 */ /* 0x000fe4000fffe1ff */
[----:B------:R-:W-:Y:S03]  /*5120*/  @!UP0 UIMAD UR6, UR9, UR45, UR5 ;  /* 0x0000002d090682a4 */ /* 0x000fe6000f8e0205 */
[----:B------:R-:W-:Y:S01]  /*5130*/  @!UP0 UMOV UR5, UR7 ;  /* 0x0000000700058c82 */ /* 0x000fe20008000000 */
[----:B------:R-:W-:Y:S02]  /*5140*/  UIMAD UR7, UR15, UR4, UR14 ;  /* 0x000000040f0772a4 */ /* 0x000fe4000f8e020e */
[----:B------:R-:W-:Y:S02]  /*5150*/  UIMAD UR4, UR50, UR8, UR13 ;  /* 0x00000008320472a4 */ /* 0x000fe4000f8e020d */
[----:B------:R-:W-:Y:S02]  /*5160*/  UIMAD UR14, UR5, UR15, UR7 ;  /* 0x0000000f050e72a4 */ /* 0x000fe4000f8e0207 */
[----:B------:R-:W-:Y:S11]  /*5170*/  UIMAD UR13, UR6, UR50, UR4 ;  /* 0x00000032060d72a4 */ /* 0x000ff6000f8e0204 */
[----:B------:R-:W-:Y:S01]  /*5180*/  @!UPT UIADD3 URZ, UPT, UPT, URZ, URZ, URZ ;  /* 0x000000fffffff290 */ /* 0x000fe2000fffe0ff */
.L_x_91:
[----:B------:R-:W3:Y:S01]  /*5190*/  @!UP3 LDCU.128 UR8, c[0x0][0xb10] ;  /* 0x00016200ff08b7ac */ /* 0x000ee20008000c00 */
[C---:B------:R-:W-:Y:S02]  /*51a0*/  ISETP.NE.U32.AND P1, PT, R4.reuse, RZ, PT ;  /* 0x000000ff0400720c */ /* 0x040fe40003f25070 */
[----:B------:R-:W-:Y:S02]  /*51b0*/  ISETP.NE.U32.AND P0, PT, R4, RZ, PT ;  /* 0x000000ff0400720c */ /* 0x000fe40003f05070 */
[C---:B------:R-:W-:Y:S02]  /*51c0*/  ISETP.NE.AND.EX P1, PT, R5.reuse, RZ, PT, P1 ;  /* 0x000000ff0500720c */ /* 0x040fe40003f25310 */
[----:B------:R-:W-:Y:S01]  /*51d0*/  ISETP.NE.AND.EX P0, PT, R5, RZ, PT, P0 ;  /* 0x000000ff0500720c */ /* 0x000fe20003f05300 */
[----:B------:R-:W4:Y:S01]  /*51e0*/  @!UP3 LDCU UR5, c[0x0][0xb0c] ;  /* 0x00016180ff05b7ac */ /* 0x000f220008000800 */
[----:B------:R-:W-:Y:S01]  /*51f0*/  SHF.L.U32 R9, R15, 0x1f, RZ ;  /* 0x0000001f0f097819 */ /* 0x000fe200000006ff */
[----:B------:R-:W-:Y:S02]  /*5200*/  USHF.L.U32 UR42, UR26, 0x8, URZ ;  /* 0x000000081a2a7899 */ /* 0x000fe400080006ff */
[----:B------:R-:W-:Y:S02]  /*5210*/  USHF.L.U32 UR43, UR20, 0x6, URZ ;  /* 0x00000006142b7899 */ /* 0x000fe400080006ff */
[----:B---3--:R-:W-:Y:S07]  /*5220*/  UIMAD.WIDE.U32 UR6, UR14, UR8, URZ ;  /* 0x000000080e0672a5 */ /* 0x008fee000f8e00ff */
[----:B------:R-:W-:Y:S01]  /*5230*/  @!UP3 UMOV UR4, UR7 ;  /* 0x000000070004bc82 */ /* 0x000fe20008000000 */
[----:B----4-:R-:W-:Y:S02]  /*5240*/  @!UP3 UISETP.NE.AND UP0, UPT, UR5, 0x1, UPT ;  /* 0x000000010500b88c */ /* 0x010fe4000bf05270 */
[----:B------:R-:W-:Y:S02]  /*5250*/  @!UP3 USHF.R.U32.HI UR4, URZ, UR9, UR4 ;  /* 0x00000009ff04b299 */ /* 0x000fe40008011604 */
[----:B------:R-:W-:Y:S02]  /*5260*/  UIMAD.WIDE.U32 UR6, UR13, UR11, URZ ;  /* 0x0000000b0d0672a5 */ /* 0x000fe4000f8e00ff */
[----:B------:R-:W-:Y:S02]  /*5270*/  @!UP3 USEL UR8, UR14, UR4, !UP0 ;  /* 0x000000040e08b287 */ /* 0x000fe4000c000000 */
[----:B------:R-:W-:Y:S03]  /*5280*/  @!UP3 UISETP.NE.AND UP0, UPT, UR10, 0x1, UPT ;  /* 0x000000010a00b88c */ /* 0x000fe6000bf05270 */
[----:B------:R-:W-:Y:S02]  /*5290*/  @!UP3 UMOV UR6, UR7 ;  /* 0x000000070006bc82 */ /* 0x000fe40008000000 */
[----:B------:R-:W3:Y:S02]  /*52a0*/  @!UP3 LDCU UR4, c[0x0][0xb20] ;  /* 0x00016400ff04b7ac */ /* 0x000ee40008000800 */
[----:B---3--:R-:W-:Y:S04]  /*52b0*/  @!UP3 USHF.R.U32.HI UR6, URZ, UR4, UR6 ;  /* 0x00000004ff06b299 */ /* 0x008fe80008011606 */
[----:B------:R-:W-:Y:S04]  /*52c0*/  @!UP3 USEL UR6, UR13, UR6, !UP0 ;  /* 0x000000060d06b287 */ /* 0x000fe8000c000000 */
[----:B------:R-:W-:Y:S02]  /*52d0*/  @!UP3 UIADD3 UR4, UPT, UPT, -UR8, UR6, URZ ;  /* 0x000000060804b290 */ /* 0x000fe4000fffe1ff */
[----:B------:R-:W-:Y:S02]  /*52e0*/  @!UP3 UIADD3 UR6, UPT, UPT, UR8, -UR6, URZ ;  /* 0x800000060806b290 */ /* 0x000fe4000fffe0ff */
[----:B------:R-:W-:Y:S02]  /*52f0*/  @!UP3 UIMAD UR14, UR4, UR5, UR14 ;  /* 0x00000005040eb2a4 */ /* 0x000fe4000f8e020e */
[----:B------:R-:W-:Y:S01]  /*5300*/  @!UP3 UIMAD UR13, UR6, UR10, UR13 ;  /* 0x0000000a060db2a4 */ /* 0x000fe2000f8e020d */
[----:B------:R-:W-:Y:S11]  /*5310*/  BRA.U UP2, `(.L_x_92) ;  /* 0x0000000102107547 */ /* 0x000ff6000b800000 */
[----:B--2---:R-:W-:Y:S04]  /*5320*/  MOV R0, UR53 ;  /* 0x0000003500007c02 */ /* 0x004fe80008000f00 */
[----:B------:R-:W-:Y:S04]  /*5330*/  SHF.L.U32 R11, R0, 0x1f, RZ ;  /* 0x0000001f000b7819 */ /* 0x000fe800000006ff */
[----:B------:R-:W2:Y:S02]  /*5340*/  SYNCS.PHASECHK.TRANS64.TRYWAIT P2, [UR21+0xc8], R11 ;  /* 0x0000c80bff0075a7 */ /* 0x000ea40008041115 */
[----:B--2---:R-:W-:Y:S05]  /*5350*/  @!P2 BRA `(.L_x_93) ;  /* 0x000000580074a947 */ /* 0x004fea0003800000 */
.L_x_92:
[----:B------:R-:W-:Y:S05]  /*5360*/  @!P1 BRA `(.L_x_94) ;  /* 0x0000000000309947 */ /* 0x000fea0003800000 */
[----:B------:R-:W-:Y:S01]  /*5370*/  ISETP.NE.U32.AND P1, PT, R2, RZ, PT ;  /* 0x000000ff0200720c */ /* 0x000fe20003f25070 */
[----:B------:R-:W3:Y:S01]  /*5380*/  LDCU.64 UR4, c[0x0][0x358] ;  /* 0x00006b00ff0477ac */ /* 0x000ee20008000a00 */
[----:B------:R-:W-:Y:S02]  /*5390*/  IMAD.MOV.U32 R84, RZ, RZ, 0x1 ;  /* 0x00000001ff547424 */ /* 0x000fe400078e00ff */
[----:B------:R-:W-:Y:S11]  /*53a0*/  ISETP.NE.AND.EX P1, PT, R3, RZ, PT, P1 ;  /* 0x000000ff0300720c */ /* 0x000ff60003f25310 */
[----:B------:R-:W-:Y:S02]  /*53b0*/  @!UPT UIADD3 URZ, UPT, UPT, URZ, URZ, URZ ;  /* 0x000000fffffff290 */ /* 0x000fe4000fffe0ff */
[----:B--2---:R-:W2:Y:S01]  /*53c0*/  @P1 LDC.64 R10, c[0x0][0x888] ;  /* 0x00022200ff0a1b82 */ /* 0x004ea20000000a00 */
[----:B------:R-:W-:Y:S04]  /*53d0*/  @P1 IMAD R0, R4, UR36, RZ ;  /* 0x0000002404001c24 */ /* 0x000fe8000f8e02ff */
[----:B--2---:R-:W-:Y:S04]  /*53e0*/  @P1 IMAD.WIDE R10, R0, 0x4, R10 ;  /* 0x00000004000a1825 */ /* 0x004fe800078e020a */
[----:B------:R-:W-:Y:S01]  /*53f0*/  HFMA2 R0, -RZ, RZ, 0, 5.9604644775390625e-08 ;  /* 0x00000001ff007431 */ /* 0x000fe200000001ff */
[----:B---3-5:R3:W5:Y:S04]  /*5400*/  @P1 LDG.E R41, desc[UR4][R10.64] ;  /* 0x000000040a291981 */ /* 0x028768000c1e1900 */
[----:B------:R-:W-:Y:S01]  /*5410*/  @!P1 PRMT R84, R0, 0x7610, R84 ;  /* 0x0000761000549816 */ /* 0x000fe20000000054 */
[----:B---3--:R-:W4:Y:S06]  /*5420*/  @!P1 LDC R41, c[0x0][0x880] ;  /* 0x00022000ff299b82 */ /* 0x008f2c0000000800 */
.L_x_94:
[----:B----45:R-:W-:Y:S01]  /*5430*/  @!P0 FSETP.EQ.AND P1, PT, R41, RZ, PT ;  /* 0x000000ff2900820b */ /* 0x030fe20003f22000 */
[----:B------:R-:W-:Y:S01]  /*5440*/  @!UPT UIADD3 URZ, UPT, UPT, URZ, URZ, URZ ;  /* 0x000000fffffff290 */ /* 0x000fe2000fffe0ff */
[----:B------:R-:W-:Y:S11]  /*5450*/  @!P0 BRA `(.L_x_95) ;  /* 0x0000000000188947 */ /* 0x000ff60003800000 */
[----:B------:R-:W-:Y:S02]  /*5460*/  LOP3.LUT P0, RZ, R84, 0xff, RZ, 0xc0, !PT ;  /* 0x000000ff54ff7812 */ /* 0x000fe4000780c0ff */
[----:B------:R-:W-:Y:S04]  /*5470*/  ISETP.NE.U32.AND P1, PT, R2, RZ, PT ;  /* 0x000000ff0200720c */ /* 0x000fe80003f25070 */
[----:B------:R-:W-:Y:S04]  /*5480*/  ISETP.NE.AND.EX P1, PT, R3, RZ, PT, P1 ;  /* 0x000000ff0300720c */ /* 0x000fe80003f25310 */
[----:B------:R-:W-:Y:S03]  /*5490*/  PLOP3.LUT P1, PT, P1, PT, PT, 0x8, 0x80 ;  /* 0x000000000080781c */ /* 0x000fe60000f2e170 */
[----:B------:R-:W-:Y:S11]  /*54a0*/  @P0 FSETP.EQ.AND P1, PT, R41, RZ, PT ;  /* 0x000000ff2900020b */ /* 0x000ff60003f22000 */
[----:B------:R-:W-:Y:S02]  /*54b0*/  @!UPT UIADD3 URZ, UPT, UPT, URZ, URZ, URZ ;  /* 0x000000fffffff290 */ /* 0x000fe4000fffe0ff */
.L_x_95:
[----:B------:R-:W3:Y:S01]  /*54c0*/  SYNCS.PHASECHK.TRANS64.TRYWAIT P2, [UR21+0xa0], R9 ;  /* 0x0000a009ff0075a7 */ /* 0x000ee20008041115 */
[----:B------:R-:W-:Y:S04]  /*54d0*/  ELECT P0, URZ, PT ;  /* 0x0000000000ff782f */ /* 0x000fe80003800000 */
[----:B------:R-:W-:Y:S11]  /*54e0*/  PLOP3.LUT P1, PT, P1, P0, PT, 0xf2, 0x2f ;  /* 0x00000000002f781c */ /* 0x000ff60000f21e72 */
[----:B------:R-:W-:Y:S02]  /*54f0*/  @!UPT UIADD3 URZ, UPT, UPT, URZ, URZ, URZ ;  /* 0x000000fffffff290 */ /* 0x000fe4000fffe0ff */
[----:B------:R-:W-:Y:S05]  /*5500*/  @!P1 IADD3 R8, P0, PT, R16, 0x580, RZ ;  /* 0x0000058010089810 */ /* 0x000fea0007f1e0ff */
[----:B------:R-:W-:Y:S01]  /*5510*/  @!P1 IMAD.X R6, RZ, RZ, R17, P0 ;  /* 0x000000ffff069224 */ /* 0x000fe200000e0611 */
[----:B---3--:R-:W-:Y:S07]  /*5520*/  @!P2 BRA `(.L_x_96) ;  /* 0x000000580018a947 */ /* 0x008fee0003800000 */
.L_x_194:
[----:B------:R-:W-:Y:S01]  /*5530*/  @!P1 R2UR UR5, R8 ;  /* 0x00000000080592ca */ /* 0x000fe200000e0000 */
[----:B------:R-:W-:Y:S01]  /*5540*/  VOTEU.ALL UP0, P1 ;  /* 0x0000000000ff7886 */ /* 0x000fe20000800000 */
[----:B------:R-:W-:Y:S01]  /*5550*/  @!P1 R2UR UR4, R6 ;  /* 0x00000000060492ca */ /* 0x000fe200000e0000 */
[----:B------:R-:W-:Y:S01]  /*5560*/  UMOV UR6, 0x0 ;  /* 0x0000000000067882 */ /* 0x000fe20000000000 */
[----:B------:R-:W-:Y:S01]  /*5570*/  UMOV UR7, 0x10000000 ;  /* 0x1000000000077882 */ /* 0x000fe20000000000 */
[----:B------:R-:W-:Y:S01]  /*5580*/  UMOV UR44, UR36 ;  /* 0x00000024002c7c82 */ /* 0x000fe20008000000 */
[----:B------:R-:W-:Y:S01]  /*5590*/  @!UP0 UIADD3 UR40, UPT, UPT, UR21, 0x200, URZ ;  /* 0x0000020015288890 */ /* 0x000fe2000fffe0ff */
[----:B--2---:R-:W-:Y:S01]  /*55a0*/  @!P1 IMAD.MOV.U32 R0, RZ, RZ, 0x2000 ;  /* 0x00002000ff009424 */ /* 0x004fe200078e00ff */
[----:B------:R-:W-:Y:S01]  /*55b0*/  @!UP0 UIADD3 UR10, UPT, UPT, UR42, 0x80, URZ ;  /* 0x000000802a0a8890 */ /* 0x000fe2000fffe0ff */
[----:B------:R-:W-:Y:S01]  /*55c0*/  @!P1 IADD3 R8, P0, PT, R16, 0x580, RZ ;  /* 0x0000058010089810 */ /* 0x000fe20007f1e0ff */
[----:B------:R-:W-:Y:S01]  /*55d0*/  @!UP0 UIADD3 UR8, UPT, UPT, UR21, 0x1200, URZ ;  /* 0x0000120015088890 */ /* 0x000fe2000fffe0ff */
[----:B------:R-:W-:Y:S02]  /*55e0*/  VOTEU.ALL UP0, P1 ;  /* 0x0000000000ff7886 */ /* 0x000fe40000800000 */
[----:B------:R-:W-:Y:S01]  /*55f0*/  IMAD.U32 R10, RZ, RZ, UR5 ;  /* 0x00000005ff0a7e24 */ /* 0x000fe2000f8e00ff */
[----:B------:R-:W-:Y:S01]  /*5600*/  UMOV UR9, UR41 ;  /* 0x0000002900097c82 */ /* 0x000fe20008000000 */
[----:B------:R-:W-:Y:S01]  /*5610*/  IMAD.U32 R11, RZ, RZ, UR4 ;  /* 0x00000004ff0b7e24 */ /* 0x000fe2000f8e00ff */
[----:B------:R-:W-:Y:S01]  /*5620*/  UMOV UR11, UR43 ;  /* 0x0000002b000b7c82 */ /* 0x000fe20008000000 */
[----:B------:R-:W-:Y:S01]  /*5630*/  UMOV UR12, UR36 ;  /* 0x00000024000c7c82 */ /* 0x000fe20008000000 */
[----:B------:R-:W-:Y:S01]  /*5640*/  @!P1 R2UR UR4, R10 ;  /* 0x000000000a0492ca */ /* 0x000fe200000e0000 */
[----:B------:R-:W-:Y:S01]  /*5650*/  @!P1 IMAD.X R6, RZ, RZ, R17, P0 ;  /* 0x000000ffff069224 */ /* 0x000fe200000e0611 */
[----:B------:R-:W-:Y:S11]  /*5660*/  @!P1 R2UR UR5, R11 ;  /* 0x000000000b0592ca */ /* 0x000ff600000e0000 */
[----:B------:R-:W-:Y:S02]  /*5670*/  @!UPT UIADD3 URZ, UPT, UPT, URZ, URZ, URZ ;  /* 0x000000fffffff290 */ /* 0x000fe4000fffe0ff */
[----:B------:R2:W-:Y:S01]  /*5680*/  @!UP0 UTMALDG.3D [UR40], [UR4], desc[UR6] ;  /* 0x00000628040085b4 */ /* 0x0005e20008011000 */
[----:B------:R-:W-:Y:S05]  /*5690*/  VOTEU.ALL UP0, P1 ;  /* 0x0000000000ff7886 */ /* 0x000fea0000800000 */
[----:B------:R2:W-:Y:S01]  /*56a0*/  @!UP0 UTMALDG.3D [UR8], [UR4], desc[UR6] ;  /* 0x00000608040085b4 */ /* 0x0005e20008011000 */
[----:B------:R2:W-:Y:S01]  /*56b0*/  @!P1 SYNCS.ARRIVE.TRANS64.RED.A0TR RZ, [UR21+0x80], R0 ;  /* 0x00008000ffff99a7 */ /* 0x0005e20008300415 */
[----:B------:R-:W-:Y:S01]  /*56c0*/  SYNCS.ARRIVE.TRANS64.RED.A1T0 RZ, [UR46], RZ ;  /* 0x000000ffffff79a7 */ /* 0x000fe2000810042e */
[----:B------:R-:W3:Y:S02]  /*56d0*/  SYNCS.PHASECHK.TRANS64.TRYWAIT P2, [UR21+0xa8], R9 ;  /* 0x0000a809ff0075a7 */ /* 0x000ee40008041115 */
[----:B--23--:R-:W-:Y:S05]  /*56e0*/  @!P2 BRA `(.L_x_97) ;  /* 0x0000005400c0a947 */ /* 0x00cfea0003800000 */
.L_x_196:
        /* <DEDUP_REMOVED lines=10> */
[----:B------:R-:W-:Y:S02]  /*5790*/  @!UP0 UIADD3 UR10, UPT, UPT, UR42, 0xa0, URZ ;  /* 0x000000a02a0a8890 */ /* 0x000fe4000fffe0ff */
[----:B------:R-:W-:Y:S01]  /*57a0*/  @!UP0 UIADD3 UR8, UPT, UPT, UR21, 0x3200, URZ ;  /* 0x0000320015088890 */ /* 0x000fe2000fffe0ff */
[----:B------:R-:W-:Y:S01]  /*57b0*/  IMAD.U32 R10, RZ, RZ, UR5 ;  /* 0x00000005ff0a7e24 */ /* 0x000fe2000f8e00ff */
[----:B------:R-:W-:Y:S01]  /*57c0*/  VOTEU.ALL UP0, P1 ;  /* 0x0000000000ff7886 */ /* 0x000fe20000800000 */
[----:B------:R-:W-:Y:S01]  /*57d0*/  IMAD.U32 R11, RZ, RZ, UR4 ;  /* 0x00000004ff0b7e24 */ /* 0x000fe2000f8e00ff */
[----:B------:R-:W-:Y:S01]  /*57e0*/  UMOV UR9, UR33 ;  /* 0x0000002100097c82 */ /* 0x000fe20008000000 */
[----:B------:R-:W-:Y:S01]  /*57f0*/  UMOV UR11, UR43 ;  /* 0x0000002b000b7c82 */ /* 0x000fe20008000000 */
[----:B------:R-:W-:Y:S01]  /*5800*/  @!P1 R2UR UR4, R10 ;  /* 0x000000000a0492ca */ /* 0x000fe200000e0000 */
[----:B------:R-:W-:Y:S01]  /*5810*/  UMOV UR12, UR36 ;  /* 0x00000024000c7c82 */ /* 0x000fe20008000000 */
[----:B------:R-:W-:Y:S01]  /*5820*/  @!P1 R2UR UR5, R11 ;  /* 0x000000000b0592ca */ /* 0x000fe200000e0000 */
[----:B------:R-:W-:Y:S11]  /*5830*/  @!P1 IMAD.X R6, RZ, RZ, R17, P0 ;  /* 0x000000ffff069224 */ /* 0x000ff600000e0611 */
[----:B------:R-:W-:Y:S01]  /*5840*/  @!UPT UIADD3 URZ, UPT, UPT, URZ, URZ, URZ ;  /* 0x000000fffffff290 */ /* 0x000fe2000fffe0ff */
[----:B------:R2:W-:Y:S01]  /*5850*/  @!UP0 UTMALDG.3D [UR32], [UR4], desc[UR6] ;  /* 0x00000620040085b4 */ /* 0x0005e20008011000 */
[----:B------:R-:W-:Y:S05]  /*5860*/  VOTEU.ALL UP0, P1 ;  /* 0x0000000000ff7886 */ /* 0x000fea0000800000 */
[----:B------:R2:W-:Y:S01]  /*5870*/  @!UP0 UTMALDG.3D [UR8], [UR4], desc[UR6] ;  /* 0x00000608040085b4 */ /* 0x0005e20008011000 */
[----:B------:R2:W-:Y:S01]  /*5880*/  @!P1 SYNCS.ARRIVE.TRANS64.RED.A0TR RZ, [UR21+0x88], R0 ;  /* 0x00008800ffff99a7 */ /* 0x0005e20008300415 */
[----:B------:R-:W-:Y:S01]  /*5890*/  SYNCS.ARRIVE.TRANS64.RED.A1T0 RZ, [UR39], RZ ;  /* 0x000000ffffff79a7 */ /* 0x000fe20008100427 */
[----:B------:R-:W3:Y:S02]  /*58a0*/  SYNCS.PHASECHK.TRANS64.TRYWAIT P2, [UR21+0xb0], R9 ;  /* 0x0000b009ff0075a7 */ /* 0x000ee40008041115 */
[----:B--23--:R-:W-:Y:S05]  /*58b0*/  @!P2 BRA `(.L_x_98) ;  /* 0x000000540064a947 */ /* 0x00cfea0003800000 */
.L_x_198:
        /* <DEDUP_REMOVED lines=9> */
[----:B------:R-:W-:Y:S01]  /*5950*/  VIADD R14, R14, 0x1 ;  /* 0x000000010e0e7836 */ /* 0x000fe20000000000 */
        /* <DEDUP_REMOVED lines=10> */
[----:B------:R-:W-:Y:S11]  /*5a00*/  UMOV UR12, UR36 ;  /* 0x00000024000c7c82 */ /* 0x000ff60008000000 */
        /* <DEDUP_REMOVED lines=8> */
.L_x_200:
[----:B------:R-:W-:Y:S01]  /*5a90*/  UPLOP3.LUT UP2, UPT, UPT, UPT, UPT, 0x80, 0x8 ;  /* 0x000000000008789c */ /* 0x000fe20003f4f070 */
[----:B------:R-:W-:Y:S01]  /*5aa0*/  @!P1 IADD3 R6, P0, PT, R16, 0x580, RZ ;  /* 0x0000058010069810 */ /* 0x000fe20007f1e0ff */
[----:B------:R-:W-:Y:S01]  /*5ab0*/  UMOV UR6, 0x0 ;  /* 0x0000000000067882 */ /* 0x000fe20000000000 */
[----:B------:R-:W-:Y:S01]  /*5ac0*/  UMOV UR7, 0x10000000 ;  /* 0x1000000000077882 */ /* 0x000fe20000000000 */
[----:B------:R-:W-:Y:S01]  /*5ad0*/  VOTEU.ALL UP0, P1 ;  /* 0x0000000000ff7886 */ /* 0x000fe20000800000 */
[----:B------:R-:W-:Y:S01]  /*5ae0*/  @!P1 R2UR UR5, R6 ;  /* 0x00000000060592ca */ /* 0x000fe200000e0000 */
[----:B--2---:R-:W-:Y:S01]  /*5af0*/  @!P1 IMAD.X R0, RZ, RZ, R17, P0 ;  /* 0x000000ffff009224 */ /* 0x004fe200000e0611 */
[----:B------:R-:W-:Y:S01]  /*5b00*/  UMOV UR19, UR43 ;  /* 0x0000002b00137c82 */ /* 0x000fe20008000000 */
[----:B------:R-:W-:Y:S01]  /*5b10*/  UMOV UR20, UR36 ;  /* 0x0000002400147c82 */ /* 0x000fe20008000000 */
[----:B------:R-:W-:Y:S01]  /*5b20*/  @!UP0 UIADD3 UR18, UPT, UPT, UR42, 0x60, URZ ;  /* 0x000000602a128890 */ /* 0x000fe2000fffe0ff */
[----:B------:R-:W-:Y:S01]  /*5b30*/  R2UR UR26, R86 ;  /* 0x00000000561a72ca */ /* 0x000fe200000e0000 */
[----:B------:R-:W-:Y:S01]  /*5b40*/  @!UP0 UIADD3 UR16, UPT, UPT, UR21, 0x6200, URZ ;  /* 0x0000620015108890 */ /* 0x000fe2000fffe0ff */
[----:B------:R-:W-:Y:S01]  /*5b50*/  @!P1 R2UR UR4, R0 ;  /* 0x00000000000492ca */ /* 0x000fe200000e0000 */
[----:B------:R-:W-:Y:S01]  /*5b60*/  @!UP0 UIADD3 UR17, UPT, UPT, UR21, 0x98, URZ ;  /* 0x0000009815118890 */ /* 0x000fe2000fffe0ff */
[----:B------:R-:W-:Y:S01]  /*5b70*/  R2UR UR24, R87 ;  /* 0x00000000571872ca */ /* 0x000fe200000e0000 */
[----:B------:R-:W-:Y:S01]  /*5b80*/  @!UP0 UIADD3 UR10, UPT, UPT, UR42, 0xe0, URZ ;  /* 0x000000e02a0a8890 */ /* 0x000fe2000fffe0ff */
[----:B------:R-:W-:Y:S01]  /*5b90*/  ISETP.NE.AND P0, PT, R14, 0x2, PT ;  /* 0x000000020e00780c */ /* 0x000fe20003f05270 */
[----:B------:R-:W-:Y:S01]  /*5ba0*/  @!UP0 UIADD3 UR8, UPT, UPT, UR21, 0x7200, URZ ;  /* 0x0000720015088890 */ /* 0x000fe2000fffe0ff */
[----:B------:R-:W-:Y:S01]  /*5bb0*/  IMAD.U32 R8, RZ, RZ, UR5 ;  /* 0x00000005ff087e24 */ /* 0x000fe2000f8e00ff */
[----:B------:R-:W-:Y:S01]  /*5bc0*/  VOTEU.ALL UP0, P1 ;  /* 0x0000000000ff7886 */ /* 0x000fe20000800000 */
[----:B------:R-:W-:Y:S01]  /*5bd0*/  UMOV UR11, UR43 ;  /* 0x0000002b000b7c82 */ /* 0x000fe20008000000 */
[----:B------:R-:W-:Y:S01]  /*5be0*/  UMOV UR12, UR36 ;  /* 0x00000024000c7c82 */ /* 0x000fe20008000000 */
[----:B------:R-:W-:Y:S01]  /*5bf0*/  UMOV UR9, UR17 ;  /* 0x0000001100097c82 */ /* 0x000fe20008000000 */
[----:B------:R-:W-:Y:S01]  /*5c00*/  SEL R0, RZ, 0x1, P0 ;  /* 0x00000001ff007807 */ /* 0x000fe20000000000 */
[----:B------:R-:W-:Y:S01]  /*5c10*/  UIADD3 UR26, UPT, UPT, UR13, UR26, URZ ;  /* 0x0000001a0d1a7290 */ /* 0x000fe2000fffe0ff */
[----:B------:R-:W-:Y:S01]  /*5c20*/  IMAD.U32 R9, RZ, RZ, UR4 ;  /* 0x00000004ff097e24 */ /* 0x000fe2000f8e00ff */
[----:B------:R-:W-:Y:S01]  /*5c30*/  @!P1 R2UR UR4, R8 ;  /* 0x00000000080492ca */ /* 0x000fe200000e0000 */
[----:B------:R-:W-:Y:S01]  /*5c40*/  UMOV UR36, UR29 ;  /* 0x0000001d00247c82 */ /* 0x000fe20008000000 */
[----:B------:R-:W-:Y:S02]  /*5c50*/  LOP3.LUT R13, R13, R0, RZ, 0x3c, !PT ;  /* 0x000000000d0d7212 */ /* 0x000fe400078e3cff */
[----:B------:R-:W-:Y:S02]  /*5c60*/  @!P1 R2UR UR5, R9 ;  /* 0x00000000090592ca */ /* 0x000fe400000e0000 */
[----:B------:R-:W-:Y:S02]  /*5c70*/  LOP3.LUT R15, R15, 0x1, RZ, 0x3c, !PT ;  /* 0x000000010f0f7812 */ /* 0x000fe400078e3cff */
[----:B------:R-:W-:Y:S09]  /*5c80*/  SEL R14, R14, RZ, P0 ;  /* 0x000000ff0e0e7207 */ /* 0x000ff20000000000 */
[----:B------:R2:W-:Y:S01]  /*5c90*/  @!UP0 UTMALDG.3D [UR16], [UR4], desc[UR6] ;  /* 0x00000610040085b4 */ /* 0x0005e20008011000 */
[----:B------:R-:W-:Y:S05]  /*5ca0*/  VOTEU.ALL UP0, P1 ;  /* 0x0000000000ff7886 */ /* 0x000fea0000800000 */
[----:B------:R3:W-:Y:S01]  /*5cb0*/  @!UP0 UTMALDG.3D [UR8], [UR4], desc[UR6] ;  /* 0x00000608040085b4 */ /* 0x0007e20008011000 */
[----:B------:R3:W-:Y:S01]  /*5cc0*/  @!P1 SYNCS.ARRIVE.TRANS64.RED.A0TR RZ, [UR21+0x98], R7 ;  /* 0x00009807ffff99a7 */ /* 0x0007e20008300415 */
[----:B------:R-:W-:Y:S01]  /*5cd0*/  SYNCS.ARRIVE.TRANS64.RED.A1T0 RZ, [UR37], RZ ;  /* 0x000000ffffff79a7 */ /* 0x000fe20008100425 */
[----:B--2---:R-:W-:Y:S01]  /*5ce0*/  UIADD3 UR20, UPT, UPT, UR14, UR24, URZ ;  /* 0x000000180e147290 */ /* 0x004fe2000fffe0ff */
[----:B------:R-:W-:Y:S11]  /*5cf0*/  BRA.U UP1, `(.L_x_100) ;  /* 0xfffffff101047547 */ /* 0x000ff6000b83ffff */
[----:B------:R-:W-:-:S04]  /*5d00*/  SHF.L.U32 R3, R15, 0x1f, RZ ;  /* 0x0000001f0f037819 */ /* 0x000fc800000006ff */
[----:B------:R-:W2:Y:S02]  /*5d10*/  SYNCS.PHASECHK.TRANS64.TRYWAIT P0, [UR21+0xa0], R3 ;  /* 0x0000a003ff0075a7 */ /* 0x000ea40008001115 */
[----:B--2---:R-:W-:Y:S05]  /*5d20*/  @!P0 BRA `(.L_x_101) ;  /* 0x0000005000788947 */ /* 0x004fea0003800000 */
.L_x_202:
[----:B------:R-:W4:Y:S02]  /*5d30*/  SYNCS.PHASECHK.TRANS64.TRYWAIT P0, [UR21+0xa8], R3 ;  /* 0x0000a803ff0075a7 */ /* 0x000f240008001115 */
[----:B----4-:R-:W-:Y:S05]  /*5d40*/  @!P0 BRA `(.L_x_102) ;  /* 0x0000005000888947 */ /* 0x010fea0003800000 */
.L_x_204:
[----:B------:R-:W4:Y:S02]  /*5d50*/  SYNCS.PHASECHK.TRANS64.TRYWAIT P0, [UR21+0xb0], R3 ;  /* 0x0000b003ff0075a7 */ /* 0x000f240008001115 */
[----:B----4-:R-:W-:Y:S05]  /*5d60*/  @!P0 BRA `(.L_x_103) ;  /* 0x0000005000988947 */ /* 0x010fea0003800000 */
.L_x_206:
[----:B--2---:R-:W-:-:S07]  /*5d70*/  MOV R0, UR21 ;  /* 0x0000001500007c02 */ /* 0x004fce0008000f00 */
.L_x_104:
[----:B--2---:R-:W-:-:S04]  /*5d80*/  SHF.L.U32 R3, R15, 0x1f, RZ ;  /* 0x0000001f0f037819 */ /* 0x004fc800000006ff */
[----:B------:R2:W4:Y:S03]  /*5d90*/  SYNCS.PHASECHK.TRANS64.TRYWAIT P0, [R0+URZ+0xb8], R3 ;  /* 0x0000b803000075a7 */ /* 0x00052600080011ff */
[----:B----4-:R-:W-:Y:S05]  /*5da0*/  @!P0 NANOSLEEP.SYNCS 0x989680 ;  /* 0x009896800000895d */ /* 0x010fea0003900000 */
[----:B------:R-:W4:Y:S02]  /*5db0*/  @!P0 SYNCS.PHASECHK.TRANS64 P0, [R0+URZ+0xb8], R3 ;  /* 0x0000b803000085a7 */ /* 0x000f2400080010ff */
[----:B-1-34-:R-:W-:Y:S05]  /*5dc0*/  @P0 EXIT ;  /* 0x000000000000094d */ /* 0x01afea0003800000 */
[----:B------:R-:W-:Y:S05]  /*5dd0*/  BRA `(.L_x_104) ;  /* 0xfffffffc00e87947 */ /* 0x000fea000383ffff */
.L_x_89:
[----:B------:R-:W-:-:S06]  /*5de0*/  UISETP.GE.AND UP0, UPT, UR22, 0x4, UPT ;  /* 0x000000041600788c */ /* 0x000fcc000bf06270 */
[----:B------:R-:W-:-:S13]  /*5df0*/  PLOP3.LUT P0, PT, PT, PT, UP0, 0x80, 0x8 ;  /* 0x000000000008781c */ /* 0x000fda0003f0f008 */
[----:B------:R-:W-:Y:S05]  /*5e00*/  @!P0 EXIT ;  /* 0x000000000000894d */ /* 0x000fea0003800000 */
[----:B------:R-:W1:Y:S08]  /*5e10*/  S2UR UR4, SR_CgaCtaId ;  /* 0x00000000000479c3 */ /* 0x000e700000008800 */
[----:B------:R-:W-:Y:S01]  /*5e20*/  BAR.SYNC.DEFER_BLOCKING 0x6, 0xa0 ;  /* 0x0182800000007b1d */ /* 0x000fe20000010000 */
[C---:B------:R-:W-:Y:S01]  /*5e30*/  IMAD.SHL.U32 R5, R98.reuse, 0x20, RZ ;  /* 0x0000002062057824 */ /* 0x040fe200078e00ff */
[C---:B------:R-:W-:Y:S01]  /*5e40*/  LOP3.LUT R99, R98.reuse, 0x60, RZ, 0xc0, !PT ;  /* 0x0000006062637812 */ /* 0x040fe200078ec0ff */
[----:B------:R-:W-:Y:S01]  /*5e50*/  IMAD.SHL.U32 R8, R85, 0x400, RZ ;  /* 0x0000040055087824 */ /* 0x000fe200078e00ff */
[C---:B------:R-:W-:Y:S01]  /*5e60*/  LOP3.LUT R96, R98.reuse, 0x2, RZ, 0xc0, !PT ;  /* 0x0000000262607812 */ /* 0x040fe200078ec0ff */
[----:B------:R-:W-:Y:S01]  /*5e70*/  IMAD.SHL.U32 R4, R98, 0x4, RZ ;  /* 0x0000000462047824 */ /* 0x000fe200078e00ff */
[----:B------:R-:W-:-:S02]  /*5e80*/  UMOV UR43, 0x400 ;  /* 0x00000400002b7882 */ /* 0x000fc40000000000 */
[----:B------:R-:W2:Y:S01]  /*5e90*/  LDC.64 R80, c[0x0][0x888] ;  /* 0x00022200ff507b82 */ /* 0x000ea20000000a00 */
[----:B------:R-:W-:Y:S01]  /*5ea0*/  LOP3.LUT R97, R5, 0xb20, RZ, 0xc0, !PT ;  /* 0x00000b2005617812 */ /* 0x000fe200078ec0ff */
[----:B------:R-:W-:Y:S01]  /*5eb0*/  IMAD.SHL.U32 R6, R85, 0x200000, RZ ;  /* 0x0020000055067824 */ /* 0x000fe200078e00ff */
[----:B------:R-:W-:Y:S01]  /*5ec0*/  LOP3.LUT R5, R5, 0xc0, RZ, 0xc0, !PT ;  /* 0x000000c005057812 */ /* 0x000fe200078ec0ff */
[----:B------:R-:W-:Y:S01]  /*5ed0*/  IMAD.U32 R37, R98, 0x10000, RZ ;  /* 0x0001000062257824 */ /* 0x000fe200078e00ff */
[----:B------:R-:W-:Y:S01]  /*5ee0*/  LOP3.LUT R97, R97, 0x400, R8, 0xf8, !PT ;  /* 0x0000040061617812 */ /* 0x000fe200078ef808 */
[----:B------:R-:W-:Y:S01]  /*5ef0*/  HFMA2 R36, -RZ, RZ, 0, 0 ;  /* 0x00000000ff247431 */ /* 0x000fe200000001ff */
[----:B------:R-:W-:Y:S01]  /*5f00*/  LOP3.LUT R4, R5, 0x18, R4, 0xf8, !PT ;  /* 0x0000001805047812 */ /* 0x000fe200078ef804 */
[----:B------:R-:W3:Y:S01]  /*5f10*/  LDC.64 R82, c[0x0][0x890] ;  /* 0x00022400ff527b82 */ /* 0x000ee20000000a00 */
[----:B------:R-:W-:Y:S01]  /*5f20*/  LOP3.LUT R6, R6, 0x200000, RZ, 0xc0, !PT ;  /* 0x0020000006067812 */ /* 0x000fe200078ec0ff */
[----:B------:R-:W-:Y:S01]  /*5f30*/  IMAD.MOV.U32 R94, RZ, RZ, 0x1 ;  /* 0x00000001ff5e7424 */ /* 0x000fe200078e00ff */
[----:B------:R-:W-:-:S02]  /*5f40*/  LOP3.LUT R97, R97, R4, RZ, 0xfc, !PT ;  /* 0x0000000461617212 */ /* 0x000fc400078efcff */
[----:B------:R-:W-:Y:S02]  /*5f50*/  CS2R R92, SRZ ;  /* 0x00000000005c7805 */ /* 0x000fe4000001ff00 */
[----:B------:R-:W-:Y:S01]  /*5f60*/  LOP3.LUT R98, R98, 0x4, RZ, 0xc0, !PT ;  /* 0x0000000462627812 */ /* 0x000fe200078ec0ff */
[----:B------:R-:W-:Y:S01]  /*5f70*/  IMAD.MOV.U32 R90, RZ, RZ, RZ ;  /* 0x000000ffff5a7224 */ /* 0x000fe200078e00ff */
[----:B------:R-:W-:Y:S01]  /*5f80*/  LOP3.LUT R37, R6, 0x400000, R37, 0xf8, !PT ;  /* 0x0040000006257812 */ /* 0x000fe200078ef825 */
[----:B-1----:R-:W-:Y:S01]  /*5f90*/  ULEA UR43, UR4, UR43, 0x18 ;  /* 0x0000002b042b7291 */ /* 0x002fe2000f8ec0ff */
[----:B------:R-:W1:Y:S01]  /*5fa0*/  LDC.64 R78, c[0x0][0x8b0] ;  /* 0x00022c00ff4e7b82 */ /* 0x000e620000000a00 */
[----:B------:R-:W4:Y:S02]  /*5fb0*/  LDCU UR59, c[0x0][0x370] ;  /* 0x00006e00ff3b77ac */ /* 0x000f240008000800 */
[----:B------:R-:W-:Y:S01]  /*5fc0*/  UIADD3 UR4, UPT, UPT, UR43, 0x200, URZ ;  /* 0x000002002b047890 */ /* 0x000fe2000fffe0ff */
[----:B------:R-:W1:Y:S04]  /*5fd0*/  LDCU.64 UR62, c[0x0][0x348] ;  /* 0x00006900ff3e77ac */ /* 0x000e680008000a00 */
[----:B------:R-:W4:Y:S01]  /*5fe0*/  LDS R0, [UR43+0x180] ;  /* 0x0001802bff007984 */ /* 0x000f220008000800 */
[----:B------:R-:W1:Y:S01]  /*5ff0*/  LDC.64 R76, c[0x0][0x8a8] ;  /* 0x00022a00ff4c7b82 */ /* 0x000e620000000a00 */
[----:B------:R-:W-:Y:S01]  /*6000*/  IMAD.U32 R88, RZ, RZ, UR4 ;  /* 0x00000004ff587e24 */ /* 0x000fe2000f8e00ff */
[----:B------:R-:W1:Y:S03]  /*6010*/  LDCU UR42, c[0x0][0xb0c] ;  /* 0x00016180ff2a77ac */ /* 0x000e660008000800 */
[----:B------:R-:W-:Y:S01]  /*6020*/  IMAD R97, R97, 0x2, R88 ;  /* 0x0000000261617824 */ /* 0x000fe200078e0258 */
[----:B------:R-:W1:Y:S03]  /*6030*/  LDCU UR39, c[0x0][0xb30] ;  /* 0x00016600ff2777ac */ /* 0x000e660008000800 */
[--C-:B------:R-:W-:Y:S01]  /*6040*/  IMAD R96, R96, -0x10, R97.reuse ;  /* 0xfffffff060607824 */ /* 0x100fe200078e0261 */
[----:B------:R-:W1:Y:S01]  /*6050*/  LDCU.64 UR56, c[0x0][0x888] ;  /* 0x00011100ff3877ac */ /* 0x000e620008000a00 */
[----:B------:R-:W-:Y:S01]  /*6060*/  IMAD R95, R98, -0x10, R97 ;  /* 0xfffffff0625f7824 */ /* 0x000fe200078e0261 */
[----:B------:R-:W1:Y:S01]  /*6070*/  LDCU.64 UR40, c[0x0][0xb28] ;  /* 0x00016500ff2877ac */ /* 0x000e620008000a00 */
[----:B------:R-:W1:Y:S01]  /*6080*/  LDCU.128 UR52, c[0x0][0xb10] ;  /* 0x00016200ff3477ac */ /* 0x000e620008000c00 */
[----:B------:R-:W1:Y:S01]  /*6090*/  LDCU UR58, c[0x0][0x374] ;  /* 0x00006e80ff3a77ac */ /* 0x000e620008000800 */
[----:B------:R-:W-:Y:S01]  /*60a0*/  UMOV UR47, URZ ;  /* 0x000000ff002f7c82 */ /* 0x000fe20008000000 */
[----:B------:R-:W-:Y:S01]  /*60b0*/  UMOV UR46, URZ ;  /* 0x000000ff002e7c82 */ /* 0x000fe20008000000 */
[----:B--234-:R-:W-:-:S07]  /*60c0*/  IADD3 R37, PT, PT, R0, R37, RZ ;  /* 0x0000002500257210 */ /* 0x01cfce0007ffe0ff */
.L_x_148:
[----:B------:R-:W-:Y:S02]  /*60d0*/  LEA R3, R90, UR43, 0x3 ;  /* 0x0000002b5a037c11 */ /* 0x000fe4000f8e18ff */
[----:B------:R-:W-:Y:S02]  /*60e0*/  SHF.L.U32 R0, R92, 0x1f, RZ ;  /* 0x0000001f5c007819 */ /* 0x000fe400000006ff */
[----:B------:R-:W-:Y:S02]  /*60f0*/  LEA R5, R90, UR43, 0x4 ;  /* 0x0000002b5a057c11 */ /* 0x000fe4000f8e20ff */
[----:B--2---:R-:W2:Y:S02]  /*6100*/  SYNCS.PHASECHK.TRANS64.TRYWAIT P0, [R3+URZ+0xd0], R0 ;  /* 0x0000d000030075a7 */ /* 0x004ea400080011ff */
[----:B-12---:R-:W-:Y:S05]  /*6110*/  @!P0 BRA `(.L_x_105) ;  /* 0x0000004c00c48947 */ /* 0x006fea0003800000 */
.L_x_207:
[----:B------:R-:W3:Y:S01]  /*6120*/  LDS.128 R4, [R5+0x160] ;  /* 0x0001600005047984 */ /* 0x000ee20000000c00 */
[----:B------:R-:W-:Y:S01]  /*6130*/  UISETP.GE.AND UP0, UPT, UR45, 0x1, UPT ;  /* 0x000000012d00788c */ /* 0x000fe2000bf06270 */
[----:B------:R-:W-:Y:S01]  /*6140*/  @!PT LDS RZ, [RZ] ;  /* 0x00000000fffff984 */ /* 0x000fe20000000800 */
[----:B------:R-:W-:Y:S01]  /*6150*/  @!PT LDS RZ, [RZ] ;  /* 0x00000000fffff984 */ /* 0x000fe20000000800 */
[----:B------:R-:W-:Y:S01]  /*6160*/  @!PT LDS RZ, [RZ] ;  /* 0x00000000fffff984 */ /* 0x000fe20000000800 */
[----:B------:R-:W-:Y:S01]  /*6170*/  @!PT LDS RZ, [RZ] ;  /* 0x00000000fffff984 */ /* 0x000fe20000000800 */
[----:B------:R4:W-:Y:S06]  /*6180*/  MEMBAR.ALL.CTA ;  /* 0x0000000000007992 */ /* 0x0009ec0000008000 */
[----:B----4-:R-:W4:Y:S01]  /*6190*/  FENCE.VIEW.ASYNC.S ;  /* 0x00000000000073c6 */ /* 0x010f220000000000 */
[----:B---3--:R-:W-:Y:S11]  /*61a0*/  LOP3.LUT P0, RZ, R6, 0x1, RZ, 0xc0, !PT ;  /* 0x0000000106ff7812 */ /* 0x008ff6000780c0ff */
[----:B------:R-:W-:Y:S02]  /*61b0*/  @!UPT UIADD3 URZ, UPT, UPT, URZ, URZ, URZ ;  /* 0x000000fffffff290 */ /* 0x000fe4000fffe0ff */
[----:B----4-:R-:W-:Y:S01]  /*61c0*/  VOTEU.ANY UP1, P0 ;  /* 0x0000000000ff7886 */ /* 0x010fe20000020100 */
[----:B------:R-:W-:Y:S01]  /*61d0*/  PLOP3.LUT P0, PT, PT, PT, UP1, 0x80, 0x8 ;  /* 0x000000000008781c */ /* 0x000fe20003f0f018 */
[----:B------:R-:W-:Y:S11]  /*61e0*/  UP2UR UR61, UPR, URZ, 0x2 ;  /* 0x00000002ff3d7883 */ /* 0x000ff60008000000 */
[----:B------:R-:W-:Y:S01]  /*61f0*/  @!UPT UIADD3 URZ, UPT, UPT, URZ, URZ, URZ ;  /* 0x000000fffffff290 */ /* 0x000fe2000fffe0ff */
[----:B--2---:R-:W-:Y:S02]  /*6200*/  @P0 SHF.R.U32.HI R0, RZ, 0x10, R5 ;  /* 0x00000010ff000819 */ /* 0x004fe40000011605 */
        /* <DEDUP_REMOVED lines=12> */
[----:B------:R-:W3:Y:S01]  /*62d0*/  LDCU UR12, c[0x0][0xb20] ;  /* 0x00016400ff0c77ac */ /* 0x000ee20008000800 */
[----:B-1----:R-:W-:Y:S02]  /*62e0*/  UIMAD.WIDE.U32 UR4, UR58, UR55, URZ ;  /* 0x000000373a0472a5 */ /* 0x002fe4000f8e00ff */
[----:B------:R-:W-:Y:S02]  /*62f0*/  UIMAD.WIDE.U32 UR6, UR59, UR52, URZ ;  /* 0x000000343b0672a5 */ /* 0x000fe4000f8e00ff */
[----:B------:R-:W-:Y:S02]  /*6300*/  UISETP.NE.AND UP0, UPT, UR54, 0x1, UPT ;  /* 0x000000013600788c */ /* 0x000fe4000bf05270 */
[----:B------:R-:W-:Y:S02]  /*6310*/  UIMAD.WIDE.U32 UR8, UR37, UR55, URZ ;  /* 0x00000037250872a5 */ /* 0x000fe4000f8e00ff */
[----:B------:R-:W-:Y:S02]  /*6320*/  UIMAD.WIDE.U32 UR10, UR38, UR52, URZ ;  /* 0x00000034260a72a5 */ /* 0x000fe4000f8e00ff */
[----:B------:R-:W-:Y:S02]  /*6330*/  UISETP.NE.AND UP1, UPT, UR42, 0x1, UPT ;  /* 0x000000012a00788c */ /* 0x000fe4000bf25270 */
[----:B------:R-:W-:Y:S01]  /*6340*/  UISETP.NE.AND UP2, UPT, UR45, 0x1, UPT ;  /* 0x000000012d00788c */ /* 0x000fe2000bf45270 */
[----:B------:R-:W-:Y:S02]  /*6350*/  UMOV UR4, UR5 ;  /* 0x0000000500047c82 */ /* 0x000fe40008000000 */
[----:B---3--:R-:W-:Y:S03]  /*6360*/  USHF.R.U32.HI UR5, URZ, UR12, UR4 ;  /* 0x0000000cff057299 */ /* 0x008fe60008011604 */
[----:B------:R-:W-:Y:S02]  /*6370*/  UMOV UR4, UR7 ;  /* 0x0000000700047c82 */ /* 0x000fe40008000000 */
[----:B------:R-:W-:Y:S02]  /*6380*/  USHF.R.U32.HI UR7, URZ, UR53, UR4 ;  /* 0x00000035ff077299 */ /* 0x000fe40008011604 */
[----:B------:R-:W-:Y:S02]  /*6390*/  USEL UR4, UR58, UR5, !UP0 ;  /* 0x000000053a047287 */ /* 0x000fe4000c000000 */
[----:B------:R-:W-:Y:S01]  /*63a0*/  USEL UR7, UR59, UR7, !UP1 ;  /* 0x000000073b077287 */ /* 0x000fe2000c800000 */
[----:B------:R-:W-:Y:S01]  /*63b0*/  UMOV UR5, UR9 ;  /* 0x0000000900057c82 */ /* 0x000fe20008000000 */
[----:B------:R-:W-:Y:S02]  /*63c0*/  UIMAD.WIDE.U32 UR8, UR4, UR40, URZ ;  /* 0x00000028040872a5 */ /* 0x000fe4000f8e00ff */
[----:B------:R-:W-:Y:S03]  /*63d0*/  USHF.R.U32.HI UR6, URZ, UR12, UR5 ;  /* 0x0000000cff067299 */ /* 0x000fe60008011605 */
[----:B------:R-:W-:Y:S01]  /*63e0*/  UMOV UR5, UR11 ;  /* 0x0000000b00057c82 */ /* 0x000fe20008000000 */
[----:B------:R-:W-:Y:S02]  /*63f0*/  UIMAD.WIDE.U32 UR10, UR7, UR40, URZ ;  /* 0x00000028070a72a5 */ /* 0x000fe4000f8e00ff */
[----:B------:R-:W-:Y:S02]  /*6400*/  USHF.R.U32.HI UR12, URZ, UR53, UR5 ;  /* 0x00000035ff0c7299 */ /* 0x000fe40008011605 */
[----:B------:R-:W-:Y:S01]  /*6410*/  USEL UR6, UR37, UR6, !UP0 ;  /* 0x0000000625067287 */ /* 0x000fe2000c000000 */
[----:B------:R-:W-:Y:S02]  /*6420*/  UMOV UR5, UR9 ;  /* 0x0000000900057c82 */ /* 0x000fe40008000000 */
[----:B------:R-:W-:Y:S01]  /*6430*/  UMOV UR10, UR11 ;  /* 0x0000000b000a7c82 */ /* 0x000fe20008000000 */
[----:B------:R-:W-:Y:S02]  /*6440*/  @UP2 USHF.R.U32.HI UR4, URZ, UR41, UR5 ;  /* 0x00000029ff042299 */ /* 0x000fe40008011605 */
[----:B------:R-:W-:Y:S02]  /*6450*/  @UP2 USHF.R.U32.HI UR7, URZ, UR41, UR10 ;  /* 0x00000029ff072299 */ /* 0x000fe4000801160a */
[----:B------:R-:W-:Y:S02]  /*6460*/  UIMAD UR4, UR45, UR4, URZ ;  /* 0x000000042d0472a4 */ /* 0x000fe4000f8e02ff */
        /* <DEDUP_REMOVED lines=8> */
[----:B------:R-:W-:Y:S02]  /*64f0*/  USEL UR11, UR6, UR4, !UP2 ;  /* 0x00000004060b7287 */ /* 0x000fe4000d000000 */
[----:B------:R-:W-:Y:S02]  /*6500*/  UIADD3 UR8, UPT, UPT, -UR5, URZ, URZ ;  /* 0x000000ff05087290 */ /* 0x000fe4000fffe1ff */
[----:B------:R-:W-:Y:S01]  /*6510*/  UIADD3 UR10, UPT, UPT, -UR11, URZ, URZ ;  /* 0x000000ff0b0a7290 */ /* 0x000fe2000fffe1ff */
[----:B------:R-:W-:Y:S01]  /*6520*/  @!UP0 UMOV UR4, UR9 ;  /* 0x0000000900048c82 */ /* 0x000fe20008000000 */
[----:B------:R-:W-:Y:S02]  /*6530*/  UIADD3 UR9, UPT, UPT, -UR6, URZ, URZ ;  /* 0x000000ff06097290 */ /* 0x000fe4000fffe1ff */
[----:B------:R-:W-:Y:S02]  /*6540*/  @!UP0 USHF.R.U32.HI UR4, URZ, UR41, UR4 ;  /* 0x00000029ff048299 */ /* 0x000fe40008011604 */
[----:B------:R-:W-:Y:S02]  /*6550*/  UIMAD UR10, UR45, UR10, UR6 ;  /* 0x0000000a2d0a72a4 */ /* 0x000fe4000f8e0206 */
[----:B------:R-:W-:Y:S04]  /*6560*/  @!UP0 USEL UR4, UR5, UR4, !UP2 ;  /* 0x0000000405048287 */ /* 0x000fe8000d000000 */
[----:B------:R-:W-:Y:S02]  /*6570*/  @!UP0 UIMAD UR10, UR7, UR10, UR4 ;  /* 0x0000000a070a82a4 */ /* 0x000fe4000f8e0204 */
[----:B------:R-:W-:Y:S02]  /*6580*/  @!UP0 UIADD3 UR11, UPT, UPT, UR11, -UR4, URZ ;  /* 0x800000040b0b8290 */ /* 0x000fe4000fffe0ff */
[----:B------:R-:W-:Y:S02]  /*6590*/  UIMAD UR7, UR42, UR8, UR38 ;  /* 0x000000082a0772a4 */ /* 0x000fe4000f8e0226 */
[----:B------:R-:W-:Y:S02]  /*65a0*/  @!UP0 UIMAD UR6, UR11, UR45, UR5 ;  /* 0x0000002d0b0682a4 */ /* 0x000fe4000f8e0205 */
[----:B------:R-:W-:Y:S01]  /*65b0*/  UIMAD UR4, UR54, UR9, UR37 ;  /* 0x00000009360472a4 */ /* 0x000fe2000f8e0225 */
[----:B------:R-:W-:Y:S02]  /*65c0*/  @!UP0 UMOV UR5, UR10 ;  /* 0x0000000a00058c82 */ /* 0x000fe40008000000 */
[----:B------:R-:W-:Y:S02]  /*65d0*/  UIMAD UR38, UR5, UR42, UR7 ;  /* 0x0000002a052672a4 */ /* 0x000fe4000f8e0207 */
[----:B------:R-:W-:Y:S11]  /*65e0*/  UIMAD UR37, UR6, UR54, UR4 ;  /* 0x00000036062572a4 */ /* 0x000ff6000f8e0204 */
[----:B------:R-:W-:Y:S01]  /*65f0*/  @!UPT UIADD3 URZ, UPT, UPT, URZ, URZ, URZ ;  /* 0x000000fffffff290 */ /* 0x000fe2000fffe0ff */
.L_x_106:
[----:B-1----:R-:W-:Y:S01]  /*6600*/  UISETP.NE.AND UP0, UPT, UR39, 0x1, UPT ;  /* 0x000000012700788c */ /* 0x002fe2000bf05270 */
[----:B------:R-:W-:Y:S01]  /*6610*/  LOP3.LUT P0, RZ, R88, 0x1b0, RZ, 0xc0, !PT ;  /* 0x000001b058ff7812 */ /* 0x000fe2000780c0ff */
[----:B------:R-:W-:Y:S01]  /*6620*/  USHF.L.U32 UR50, UR20, 0x6, URZ ;  /* 0x0000000614327899 */ /* 0x000fe200080006ff */
[----:B------:R-:W-:Y:S01]  /*6630*/  BSSY.RECONVERGENT B6, `(.L_x_107) ;  /* 0x0000034000067945 */ /* 0x000fe20003800200 */
[----:B------:R-:W-:Y:S01]  /*6640*/  USHF.L.U32 UR49, UR26, 0x8, URZ ;  /* 0x000000081a317899 */ /* 0x000fe200080006ff */
[----:B------:R-:W-:Y:S06]  /*6650*/  IADD3 R90, PT, PT, R90, 0x1, RZ ;  /* 0x000000015a5a7810 */ /* 0x000fec0007ffe0ff */
[----:B------:R-:W1:Y:S01]  /*6660*/  @!UP0 LDCU.128 UR12, c[0x0][0xb10] ;  /* 0x00016200ff0c87ac */ /* 0x000e620008000c00 */
[----:B------:R-:W3:Y:S01]  /*6670*/  @!UP0 LDCU UR5, c[0x0][0xb0c] ;  /* 0x00016180ff0587ac */ /* 0x000ee20008000800 */
[----:B------:R-:W4:Y:S01]  /*6680*/  @!UP0 LDCU UR10, c[0x0][0xb20] ;  /* 0x00016400ff0a87ac */ /* 0x000f220008000800 */
[----:B-1----:R-:W-:Y:S02]  /*6690*/  UIMAD.WIDE.U32 UR8, UR38, UR12, URZ ;  /* 0x0000000c260872a5 */ /* 0x002fe4000f8e00ff */
[----:B------:R-:W-:Y:S02]  /*66a0*/  UIMAD.WIDE.U32 UR6, UR37, UR15, URZ ;  /* 0x0000000f250672a5 */ /* 0x000fe4000f8e00ff */
[----:B------:R-:W-:Y:S03]  /*66b0*/  @!UP0 UISETP.NE.AND UP1, UPT, UR14, 0x1, UPT ;  /* 0x000000010e00888c */ /* 0x000fe6000bf25270 */
[----:B------:R-:W-:Y:S01]  /*66c0*/  @!UP0 UMOV UR4, UR9 ;  /* 0x0000000900048c82 */ /* 0x000fe20008000000 */
[----:B---3--:R-:W-:Y:S02]  /*66d0*/  @!UP0 UISETP.NE.AND UP2, UPT, UR5, 0x1, UPT ;  /* 0x000000010500888c */ /* 0x008fe4000bf45270 */
[----:B------:R-:W-:Y:S01]  /*66e0*/  @!UP0 USHF.R.U32.HI UR4, URZ, UR13, UR4 ;  /* 0x0000000dff048299 */ /* 0x000fe20008011604 */
[----:B------:R-:W-:Y:S02]  /*66f0*/  @!UP0 UMOV UR6, UR7 ;  /* 0x0000000700068c82 */ /* 0x000fe40008000000 */
[----:B----4-:R-:W-:Y:S02]  /*6700*/  @!UP0 USHF.R.U32.HI UR6, URZ, UR10, UR6 ;  /* 0x0000000aff068299 */ /* 0x010fe40008011606 */
[----:B------:R-:W-:Y:S02]  /*6710*/  @!UP0 USEL UR7, UR38, UR4, !UP2 ;  /* 0x0000000426078287 */ /* 0x000fe4000d000000 */
[----:B------:R-:W-:Y:S04]  /*6720*/  @!UP0 USEL UR6, UR37, UR6, !UP1 ;  /* 0x0000000625068287 */ /* 0x000fe8000c800000 */
[----:B------:R-:W-:Y:S02]  /*6730*/  @!UP0 UIADD3 UR4, UPT, UPT, -UR7, UR6, URZ ;  /* 0x0000000607048290 */ /* 0x000fe4000fffe1ff */
[----:B------:R-:W-:Y:S02]  /*6740*/  @!UP0 UIADD3 UR6, UPT, UPT, UR7, -UR6, URZ ;  /* 0x8000000607068290 */ /* 0x000fe4000fffe0ff */
[----:B------:R-:W-:Y:S02]  /*6750*/  @!UP0 UIMAD UR38, UR4, UR5, UR38 ;  /* 0x00000005042682a4 */ /* 0x000fe4000f8e0226 */
[----:B------:R-:W-:Y:S01]  /*6760*/  @!UP0 UIMAD UR37, UR6, UR14, UR37 ;  /* 0x0000000e062582a4 */ /* 0x000fe2000f8e0225 */
[----:B------:R-:W-:Y:S11]  /*6770*/  @!P0 BRA `(.L_x_108) ;  /* 0x00000000007c8947 */ /* 0x000ff60003800000 */
[----:B------:R-:W1:Y:S01]  /*6780*/  LDCU.64 UR8, c[0x4][0x80] ;  /* 0x01001000ff0877ac */ /* 0x000e620008000a00 */
[----:B------:R-:W-:Y:S01]  /*6790*/  MOV R2, 0x0 ;  /* 0x0000000000027802 */ /* 0x000fe20000000f00 */
[----:B------:R-:W-:Y:S02]  /*67a0*/  HFMA2 R12, -RZ, RZ, 0, 5.9604644775390625e-08 ;  /* 0x00000001ff0c7431 */ /* 0x000fe400000001ff */
[----:B------:R-:W-:Y:S01]  /*67b0*/  IMAD.MOV.U32 R8, RZ, RZ, 0x70 ;  /* 0x00000070ff087424 */ /* 0x000fe200078e00ff */
[----:B------:R3:W4:Y:S01]  /*67c0*/  LDC.64 R14, c[0x4][R2] ;  /* 0x01000000020e7b82 */ /* 0x0007220000000a00 */
[----:B------:R-:W2:Y:S01]  /*67d0*/  LDCU.64 UR6, c[0x4][0x88] ;  /* 0x01001100ff0677ac */ /* 0x000ea20008000a00 */
[----:B------:R-:W-:Y:S01]  /*67e0*/  IMAD.MOV.U32 R13, RZ, RZ, RZ ;  /* 0x000000ffff0d7224 */ /* 0x000fe200078e00ff */
[----:B------:R-:W2:Y:S01]  /*67f0*/  LDCU.64 UR4, c[0x4][0x8] ;  /* 0x01000100ff0477ac */ /* 0x000ea20008000a00 */
[----:B-1----:R-:W-:Y:S01]  /*6800*/  MOV R5, UR9 ;  /* 0x0000000900057c02 */ /* 0x002fe20008000f00 */
[----:B------:R-:W-:Y:S01]  /*6810*/  IMAD.U32 R4, RZ, RZ, UR8 ;  /* 0x00000008ff047e24 */ /* 0x000fe2000f8e00ff */
[----:B--2---:R-:W-:Y:S01]  /*6820*/  MOV R7, UR7 ;  /* 0x0000000700077c02 */ /* 0x004fe20008000f00 */
[----:B------:R-:W-:Y:S01]  /*6830*/  IMAD.U32 R6, RZ, RZ, UR6 ;  /* 0x00000006ff067e24 */ /* 0x000fe2000f8e00ff */
[----:B------:R-:W-:Y:S01]  /*6840*/  MOV R11, UR5 ;  /* 0x00000005000b7c02 */ /* 0x000fe20008000f00 */
[----:B------:R-:W-:Y:S02]  /*6850*/  IMAD.U32 R10, RZ, RZ, UR4 ;  /* 0x00000004ff0a7e24 */ /* 0x000fe4000f8e00ff */
[----:B------:R-:W-:Y:S07]  /*6860*/  LEPC R20, `(.L_x_109) ;  /* 0x000000001014794e */ /* 0x000fee0000000000 */
[----:B---345:R-:W-:Y:S05]  /*6870*/  CALL.ABS.NOINC R14 ;  /* 0x000000000e007343 */ /* 0x038fea0003c00000 */
.L_x_109:
[----:B------:R-:W1:Y:S01]  /*6880*/  LDCU.64 UR8, c[0x4][0x80] ;  /* 0x01001000ff0877ac */ /* 0x000e620008000a00 */
[----:B------:R-:W2:Y:S01]  /*6890*/  LDC.64 R2, c[0x4][R2] ;  /* 0x0100000002027b82 */ /* 0x000ea20000000a00 */
[----:B------:R-:W-:Y:S02]  /*68a0*/  HFMA2 R12, -RZ, RZ, 0, 5.9604644775390625e-08 ;  /* 0x00000001ff0c7431 */ /* 0x000fe400000001ff */
[----:B------:R-:W-:Y:S02]  /*68b0*/  IMAD.MOV.U32 R8, RZ, RZ, 0x70 ;  /* 0x00000070ff087424 */ /* 0x000fe400078e00ff */
[----:B------:R-:W-:Y:S01]  /*68c0*/  IMAD.MOV.U32 R13, RZ, RZ, RZ ;  /* 0x000000ffff0d7224 */ /* 0x000fe200078e00ff */
[----:B------:R-:W3:Y:S01]  /*68d0*/  LDCU.64 UR6, c[0x4][0x88] ;  /* 0x01001100ff0677ac */ /* 0x000ee20008000a00 */
[----:B------:R-:W4:Y:S01]  /*68e0*/  LDCU.64 UR4, c[0x4][0x8] ;  /* 0x01000100ff0477ac */ /* 0x000f220008000a00 */
[----:B-1----:R-:W-:Y:S02]  /*68f0*/  MOV R4, UR8 ;  /* 0x0000000800047c02 */ /* 0x002fe40008000f00 */
[----:B------:R-:W-:Y:S02]  /*6900*/  MOV R5, UR9 ;  /* 0x0000000900057c02 */ /* 0x000fe40008000f00 */
[----:B---3--:R-:W-:Y:S01]  /*6910*/  MOV R7, UR7 ;  /* 0x0000000700077c02 */ /* 0x008fe20008000f00 */
[----:B------:R-:W-:Y:S01]  /*6920*/  IMAD.U32 R6, RZ, RZ, UR6 ;  /* 0x00000006ff067e24 */ /* 0x000fe2000f8e00ff */
[----:B----4-:R-:W-:Y:S01]  /*6930*/  MOV R11, UR5 ;  /* 0x00000005000b7c02 */ /* 0x010fe20008000f00 */
[----:B------:R-:W-:Y:S02]  /*6940*/  IMAD.U32 R10, RZ, RZ, UR4 ;  /* 0x00000004ff0a7e24 */ /* 0x000fe4000f8e00ff */
[----:B------:R-:W-:Y:S07]  /*6950*/  LEPC R20, `(.L_x_108) ;  /* 0x000000001014794e */ /* 0x000fee0000000000 */
[----:B--2---:R-:W-:Y:S05]  /*6960*/  CALL.ABS.NOINC R2 ;  /* 0x0000000002007343 */ /* 0x004fea0003c00000 */
.L_x_108:
[----:B------:R-:W-:Y:S05]  /*6970*/  BSYNC.RECONVERGENT B6 ;  /* 0x0000000000067941 */ /* 0x000fea0003800200 */
.L_x_107:
[----:B------:R-:W-:Y:S02]  /*6980*/  ISETP.NE.U32.AND P0, PT, RZ, UR56, PT ;  /* 0x00000038ff007c0c */ /* 0x000fe4000bf05070 */
[C---:B------:R-:W-:Y:S02]  /*6990*/  ISETP.NE.U32.AND P1, PT, R82.reuse, RZ, PT ;  /* 0x000000ff5200720c */ /* 0x040fe40003f25070 */
[----:B------:R-:W-:Y:S02]  /*69a0*/  ISETP.NE.U32.AND P4, PT, R82, RZ, PT ;  /* 0x000000ff5200720c */ /* 0x000fe40003f85070 */
[----:B------:R-:W-:Y:S02]  /*69b0*/  ISETP.NE.AND.EX P0, PT, RZ, UR57, PT, P0 ;  /* 0x00000039ff007c0c */ /* 0x000fe4000bf05300 */
[C---:B------:R-:W-:Y:S02]  /*69c0*/  ISETP.NE.AND.EX P1, PT, R83.reuse, RZ, PT, P1 ;  /* 0x000000ff5300720c */ /* 0x040fe40003f25310 */
[----:B------:R-:W-:Y:S02]  /*69d0*/  ISETP.NE.AND.EX P4, PT, R83, RZ, P0, P4 ;  /* 0x000000ff5300720c */ /* 0x000fe40000785340 */
[----:B------:R-:W-:Y:S02]  /*69e0*/  ISETP.NE.U32.AND P5, PT, R78, RZ, PT ;  /* 0x000000ff4e00720c */ /* 0x000fe40003fa5070 */
[----:B------:R-:W-:Y:S02]  /*69f0*/  ISETP.NE.U32.AND P3, PT, RZ, UR56, PT ;  /* 0x00000038ff007c0c */ /* 0x000fe4000bf65070 */
[----:B------:R-:W-:Y:S02]  /*6a00*/  PLOP3.LUT P2, PT, PT, PT, PT, 0x8, 0x80 ;  /* 0x000000000080781c */ /* 0x000fe40003f4e170 */
[----:B------:R-:W-:Y:S02]  /*6a10*/  ISETP.NE.AND.EX P5, PT, R79, RZ, PT, P5 ;  /* 0x000000ff4f00720c */ /* 0x000fe40003fa5350 */
[----:B------:R-:W-:Y:S03]  /*6a20*/  ISETP.NE.AND.EX P3, PT, RZ, UR57, PT, P3 ;  /* 0x00000039ff007c0c */ /* 0x000fe6000bf65330 */
[----:B------:R-:W-:Y:S01]  /*6a30*/  @!P4 PLOP3.LUT P2, PT, P1, PT, PT, 0x80, 0x8 ;  /* 0x000000000008c81c */ /* 0x000fe20000f4f070 */
[----:B------:R-:W-:Y:S01]  /*6a40*/  @!UPT UIADD3 URZ, UPT, UPT, URZ, URZ, URZ ;  /* 0x000000fffffff290 */ /* 0x000fe2000fffe0ff */
[----:B------:R-:W-:Y:S11]  /*6a50*/  @!P1 BRA `(.L_x_110) ;  /* 0x0000000000309947 */ /* 0x000ff60003800000 */
[----:B------:R-:W-:Y:S01]  /*6a60*/  ISETP.NE.U32.AND P0, PT, R80, RZ, PT ;  /* 0x000000ff5000720c */ /* 0x000fe20003f05070 */
[----:B------:R-:W1:Y:S01]  /*6a70*/  LDCU.64 UR4, c[0x0][0x358] ;  /* 0x00006b00ff0477ac */ /* 0x000e620008000a00 */
[----:B------:R-:W-:Y:S02]  /*6a80*/  IMAD.MOV.U32 R84, RZ, RZ, 0x1 ;  /* 0x00000001ff547424 */ /* 0x000fe400078e00ff */
[----:B------:R-:W-:Y:S11]  /*6a90*/  ISETP.NE.AND.EX P0, PT, R81, RZ, PT, P0 ;  /* 0x000000ff5100720c */ /* 0x000ff60003f05300 */
[----:B------:R-:W-:Y:S02]  /*6aa0*/  @!UPT UIADD3 URZ, UPT, UPT, URZ, URZ, URZ ;  /* 0x000000fffffff290 */ /* 0x000fe4000fffe0ff */
[----:B------:R-:W3:Y:S01]  /*6ab0*/  @P0 LDC.64 R2, c[0x0][0x888] ;  /* 0x00022200ff020b82 */ /* 0x000ee20000000a00 */
[----:B--2---:R-:W-:Y:S04]  /*6ac0*/  @P0 IMAD R0, R82, UR36, RZ ;  /* 0x0000002452000c24 */ /* 0x004fe8000f8e02ff */
[----:B---3--:R-:W-:Y:S04]  /*6ad0*/  @P0 IMAD.WIDE R2, R0, 0x4, R2 ;  /* 0x0000000400020825 */ /* 0x008fe800078e0202 */
[----:B------:R-:W-:Y:S01]  /*6ae0*/  HFMA2 R0, -RZ, RZ, 0, 5.9604644775390625e-08 ;  /* 0x00000001ff007431 */ /* 0x000fe200000001ff */
[----:B-1---5:R1:W5:Y:S04]  /*6af0*/  @P0 LDG.E R41, desc[UR4][R2.64] ;  /* 0x0000000402290981 */ /* 0x022368000c1e1900 */
[----:B------:R-:W-:Y:S01]  /*6b00*/  @!P0 PRMT R84, R0, 0x7610, R84 ;  /* 0x0000761000548816 */ /* 0x000fe20000000054 */
[----:B-1----:R-:W3:Y:S06]  /*6b10*/  @!P0 LDC R41, c[0x0][0x880] ;  /* 0x00022000ff298b82 */ /* 0x002eec0000000800 */
.L_x_110:
[----:B------:R-:W-:Y:S05]  /*6b20*/  @!P5 BRA `(.L_x_111) ;  /* 0x000000000024d947 */ /* 0x000fea0003800000 */
[----:B------:R-:W-:Y:S01]  /*6b30*/  ISETP.NE.U32.AND P0, PT, R76, RZ, PT ;  /* 0x000000ff4c00720c */ /* 0x000fe20003f05070 */
[----:B------:R-:W1:Y:S03]  /*6b40*/  LDCU.64 UR4, c[0x0][0x358] ;  /* 0x00006b00ff0477ac */ /* 0x000e660008000a00 */
[----:B------:R-:W-:Y:S11]  /*6b50*/  ISETP.NE.AND.EX P0, PT, R77, RZ, PT, P0 ;  /* 0x000000ff4d00720c */ /* 0x000ff60003f05300 */
[----:B------:R-:W-:Y:S02]  /*6b60*/  @!UPT UIADD3 URZ, UPT, UPT, URZ, URZ, URZ ;  /* 0x000000fffffff290 */ /* 0x000fe4000fffe0ff */
[----:B------:R-:W4:Y:S01]  /*6b70*/  @P0 LDC.64 R2, c[0x0][0x8a8] ;  /* 0x00022a00ff020b82 */ /* 0x000f220000000a00 */
[----:B--2---:R-:W-:Y:S04]  /*6b80*/  @P0 IMAD R0, R78, UR36, RZ ;  /* 0x000000244e000c24 */ /* 0x004fe8000f8e02ff */
[----:B----4-:R-:W-:Y:S05]  /*6b90*/  @P0 IMAD.WIDE R2, R0, 0x4, R2 ;  /* 0x0000000400020825 */ /* 0x010fea00078e0202 */
[----:B-1---5:R1:W5:Y:S02]  /*6ba0*/  @P0 LDG.E R38, desc[UR4][R2.64] ;  /* 0x0000000402260981 */ /* 0x022364000c1e1900 */
[----:B-1----:R-:W4:Y:S02]  /*6bb0*/  @!P0 LDC R38, c[0x0][0x8a0] ;  /* 0x00022800ff268b82 */ /* 0x002f240000000800 */
.L_x_111:
[----:B---3-5:R-:W-:Y:S01]  /*6bc0*/  FSETP.NEU.AND P0, PT, R41, RZ, PT ;  /* 0x000000ff2900720b */ /* 0x028fe20003f0d000 */
[----:B------:R-:W-:Y:S01]  /*6bd0*/  BSSY B1, `(.L_x_112) ;  /* 0x0000038000017945 */ /* 0x000fe20003800000 */
[----:B------:R-:W-:Y:S01]  /*6be0*/  SEL R3, RZ, 0xffffffff, P3 ;  /* 0xffffffffff037807 */ /* 0x000fe20001800000 */
[----:B------:R-:W-:Y:S01]  /*6bf0*/  IMAD.MOV.U32 R47, RZ, RZ, 0x1 ;  /* 0x00000001ff2f7424 */ /* 0x000fe200078e00ff */
[----:B------:R-:W-:Y:S01]  /*6c00*/  @!P4 LOP3.LUT P3, RZ, R84, 0xff, RZ, 0xc0, !PT ;  /* 0x000000ff54ffc812 */ /* 0x000fe2000786c0ff */
[----:B------:R-:W-:Y:S01]  /*6c10*/  IMAD R39, R36, 0x80, R37 ;  /* 0x0000008024277824 */ /* 0x000fe200078e0225 */
[----:B------:R-:W-:Y:S01]  /*6c20*/  @!P4 SEL R2, RZ, 0xffffffff, P0 ;  /* 0xffffffffff02c807 */ /* 0x000fe20000000000 */
[----:B------:R-:W-:Y:S01]  /*6c30*/  IMAD R91, R98, -0x10, R96 ;  /* 0xfffffff0625b7824 */ /* 0x000fe200078e0260 */
[----:B------:R-:W-:Y:S01]  /*6c40*/  LOP3.LUT R94, R94, 0x1, RZ, 0x3c, !PT ;  /* 0x000000015e5e7812 */ /* 0x000fe200078e3cff */
[----:B------:R-:W-:Y:S01]  /*6c50*/  IMAD.MOV.U32 R46, RZ, RZ, RZ ;  /* 0x000000ffff2e7224 */ /* 0x000fe200078e00ff */
[----:B------:R-:W-:Y:S02]  /*6c60*/  @P2 SEL R2, R3, R2, !P3 ;  /* 0x0000000203022207 */ /* 0x000fe40005800000 */
[----:B------:R-:W-:Y:S02]  /*6c70*/  CS2R R74, SRZ ;  /* 0x00000000004a7805 */ /* 0x000fe4000001ff00 */
[----:B------:R-:W-:Y:S02]  /*6c80*/  LEA R101, R36, UR43, 0x3 ;  /* 0x0000002b24657c11 */ /* 0x000fe4000f8e18ff */
[----:B------:R-:W-:Y:S02]  /*6c90*/  CS2R R72, SRZ ;  /* 0x0000000000487805 */ /* 0x000fe4000001ff00 */
[----:B------:R-:W-:Y:S02]  /*6ca0*/  @!P4 LOP3.LUT R2, R2, 0x1, RZ, 0xc0, !PT ;  /* 0x000000010202c812 */ /* 0x000fe400078ec0ff */
[----:B------:R-:W-:Y:S02]  /*6cb0*/  CS2R R66, SRZ ;  /* 0x0000000000427805 */ /* 0x000fe4000001ff00 */
[----:B--2---:R-:W-:Y:S02]  /*6cc0*/  SHF.L.U32 R0, R93, 0x1f, RZ ;  /* 0x0000001f5d007819 */ /* 0x004fe400000006ff */
[----:B------:R-:W-:Y:S02]  /*6cd0*/  CS2R R64, SRZ ;  /* 0x0000000000407805 */ /* 0x000fe4000001ff00 */
[----:B------:R-:W-:Y:S02]  /*6ce0*/  ISETP.NE.U32.OR P5, PT, R2, 0x1, P4 ;  /* 0x000000010200780c */ /* 0x000fe400027a5470 */
[----:B------:R-:W-:Y:S02]  /*6cf0*/  CS2R R58, SRZ ;  /* 0x00000000003a7805 */ /* 0x000fe4000001ff00 */
[----:B------:R-:W-:Y:S02]  /*6d00*/  LOP3.LUT P4, R89, R84, 0xff, RZ, 0xc0, !PT ;  /* 0x000000ff54597812 */ /* 0x000fe4000788c0ff */
[----:B------:R-:W-:Y:S02]  /*6d10*/  CS2R R56, SRZ ;  /* 0x0000000000387805 */ /* 0x000fe4000001ff00 */
[----:B------:R-:W-:Y:S02]  /*6d20*/  SEL R2, RZ, 0xffffffff, P0 ;  /* 0xffffffffff027807 */ /* 0x000fe40000000000 */
[----:B------:R-:W-:Y:S02]  /*6d30*/  CS2R R50, SRZ ;  /* 0x0000000000327805 */ /* 0x000fe4000001ff00 */
[----:B------:R-:W-:Y:S02]  /*6d40*/  P2R R100, PR, RZ, 0x20 ;  /* 0x00000020ff647803 */ /* 0x000fe40000000000 */
[----:B------:R-:W-:Y:S02]  /*6d50*/  CS2R R48, SRZ ;  /* 0x0000000000307805 */ /* 0x000fe4000001ff00 */
[----:B------:R-:W-:Y:S04]  /*6d60*/  @P1 SEL R2, R3, R2, !P4 ;  /* 0x0000000203021207 */ /* 0x000fe80006000000 */
[----:B------:R-:W-:Y:S02]  /*6d70*/  LOP3.LUT R2, R2, 0x1, RZ, 0xc0, !PT ;  /* 0x0000000102027812 */ /* 0x000fe400078ec0ff */
[----:B------:R-:W-:Y:S02]  /*6d80*/  @P5 SHF.L.U32 R4, R94, 0x1f, RZ ;  /* 0x0000001f5e045819 */ /* 0x000fe400000006ff */
[----:B------:R-:W-:Y:S02]  /*6d90*/  ISETP.NE.U32.AND P0, PT, R2, 0x1, PT ;  /* 0x000000010200780c */ /* 0x000fe40003f05070 */
[----:B------:R-:W1:Y:S02]  /*6da0*/  @P5 SYNCS.PHASECHK.TRANS64.TRYWAIT P3, [UR43+0x80], R4 ;  /* 0x00008004ff0055a7 */ /* 0x000e64000806112b */
[----:B------:R-:W-:Y:S01]  /*6db0*/  P2R R60, PR, RZ, 0x1 ;  /* 0x00000001ff3c7803 */ /* 0x000fe20000000000 */
[----:B------:R2:W3:Y:S01]  /*6dc0*/  SYNCS.PHASECHK.TRANS64.TRYWAIT P2, [R101+URZ+0xf0], R0 ;  /* 0x0000f000650075a7 */ /* 0x0004e200080411ff */
[----:B-1----:R-:W-:Y:S01]  /*6dd0*/  @P5 SEL R47, RZ, 0x1, !P3 ;  /* 0x00000001ff2f5807 */ /* 0x002fe20005800000 */
[----:B--2---:R-:W-:Y:S06]  /*6de0*/  @!P5 BRA `(.L_x_113) ;  /* 0x000000000058d947 */ /* 0x004fec0003800000 */
[----:B------:R-:W-:Y:S01]  /*6df0*/  IMAD.MOV.U32 R75, RZ, RZ, RZ ;  /* 0x000000ffff4b7224 */ /* 0x000fe200078e00ff */
[----:B------:R-:W-:Y:S01]  /*6e00*/  ISETP.NE.AND P0, PT, R47, RZ, PT ;  /* 0x000000ff2f00720c */ /* 0x000fe20003f05270 */
[----:B------:R-:W-:Y:S01]  /*6e10*/  BSSY B0, `(.L_x_114) ;  /* 0x000000c000007945 */ /* 0x000fe20003800000 */
[----:B------:R-:W-:Y:S02]  /*6e20*/  CS2R R50, SRZ ;  /* 0x0000000000327805 */ /* 0x000fe4000001ff00 */
[----:B------:R-:W-:Y:S02]  /*6e30*/  CS2R R48, SRZ ;  /* 0x0000000000307805 */ /* 0x000fe4000001ff00 */
[----:B------:R-:W-:Y:S02]  /*6e40*/  CS2R R58, SRZ ;  /* 0x00000000003a7805 */ /* 0x000fe4000001ff00 */
[----:B------:R-:W-:Y:S02]  /*6e50*/  CS2R R56, SRZ ;  /* 0x0000000000387805 */ /* 0x000fe4000001ff00 */
[----:B------:R-:W-:Y:S02]  /*6e60*/  CS2R R66, SRZ ;  /* 0x0000000000427805 */ /* 0x000fe4000001ff00 */
[----:B------:R-:W-:Y:S02]  /*6e70*/  CS2R R64, SRZ ;  /* 0x0000000000407805 */ /* 0x000fe4000001ff00 */
[----:B------:R-:W-:Y:S01]  /*6e80*/  CS2R R72, SRZ ;  /* 0x0000000000487805 */ /* 0x000fe2000001ff00 */
[----:B------:R-:W-:Y:S06]  /*6e90*/  @P0 BRA `(.L_x_115) ;  /* 0x00000000000c0947 */ /* 0x000fec0003800000 */
[----:B------:R-:W-:Y:S04]  /*6ea0*/  SHF.L.U32 R3, R94, 0x1f, RZ ;  /* 0x0000001f5e037819 */ /* 0x000fe800000006ff */
[----:B------:R-:W1:Y:S02]  /*6eb0*/  SYNCS.PHASECHK.TRANS64.TRYWAIT P0, [UR43+0x80], R3 ;  /* 0x00008003ff0075a7 */ /* 0x000e64000800112b */
[----:B-1----:R-:W-:Y:S05]  /*6ec0*/  @!P0 BRA `(.L_x_116) ;  /* 0x00000040006c8947 */ /* 0x002fea0003800000 */
.L_x_115:
[----:B------:R-:W-:Y:S05]  /*6ed0*/  BSYNC B0 ;  /* 0x0000000000007941 */ /* 0x000fea0003800000 */
.L_x_114:
[----:B------:R-:W-:Y:S01]  /*6ee0*/  ISETP.NE.AND P0, PT, R60, RZ, PT ;  /* 0x000000ff3c00720c */ /* 0x000fe20003f05270 */
[----:B------:R-:W-:Y:S11]  /*6ef0*/  HFMA2 R46, -RZ, RZ, 0, 5.9604644775390625e-08 ;  /* 0x00000001ff2e7431 */ /* 0x000ff600000001ff */
[----:B------:R-:W-:Y:S01]  /*6f00*/  @!UPT UIADD3 URZ, UPT, UPT, URZ, URZ, URZ ;  /* 0x000000fffffff290 */ /* 0x000fe2000fffe0ff */
[----:B------:R2:W1:Y:S04]  /*6f10*/  @P0 LDS.128 R48, [R97] ;  /* 0x0000000061300984 */ /* 0x0004680000000c00 */
[----:B------:R2:W1:Y:S04]  /*6f20*/  @P0 LDS.128 R56, [R96+0x10] ;  /* 0x0000100060380984 */ /* 0x0004680000000c00 */
[----:B------:R2:W1:Y:S04]  /*6f30*/  @P0 LDS.128 R64, [R95+0x20] ;  /* 0x000020005f400984 */ /* 0x0004680000000c00 */
[----:B------:R2:W1:Y:S02]  /*6f40*/  @P0 LDS.128 R72, [R91+0x30] ;  /* 0x000030005b480984 */ /* 0x0004640000000c00 */
.L_x_113:
[----:B------:R-:W-:Y:S05]  /*6f50*/  BSYNC B1 ;  /* 0x0000000000017941 */ /* 0x000fea0003800000 */
.L_x_112:
[----:B-1----:R-:W-:Y:S04]  /*6f60*/  SHF.R.U32.HI R2, RZ, 0x15, R39 ;  /* 0x00000015ff027819 */ /* 0x002fe80000011627 */
[----:B------:R-:W-:Y:S01]  /*6f70*/  LOP3.LUT P0, RZ, R2, 0x3, R85, 0x48, !PT ;  /* 0x0000000302ff7812 */ /* 0x000fe20007804855 */
[----:B------:R-:W-:Y:S01]  /*6f80*/  @!UPT UIADD3 URZ, UPT, UPT, URZ, URZ, URZ ;  /* 0x000000fffffff290 */ /* 0x000fe2000fffe0ff */
[----:B---3--:R-:W-:Y:S11]  /*6f90*/  @P2 BRA `(.L_x_117) ;  /* 0x0000000000082947 */ /* 0x008ff60003800000 */
[----:B------:R-:W1:Y:S02]  /*6fa0*/  SYNCS.PHASECHK.TRANS64.TRYWAIT P1, [R101+URZ+0xf0], R0 ;  /* 0x0000f000650075a7 */ /* 0x000e6400080211ff */
[----:B-1----:R-:W-:Y:S05]  /*6fb0*/  @!P1 BRA `(.L_x_118) ;  /* 0x0000004000489947 */ /* 0x002fea0003800000 */
.L_x_117:
[----:B------:R-:W-:Y:S05]  /*6fc0*/  @!P0 BRA `(.L_x_119) ;  /* 0x0000000000408947 */ /* 0x000fea0003800000 */
[----:B------:R-:W3:Y:S01]  /*6fd0*/  LDCU.64 UR8, c[0x4][0x70] ;  /* 0x01000e00ff0877ac */ /* 0x000ee20008000a00 */
[----:B------:R-:W-:Y:S01]  /*6fe0*/  MOV R3, 0x0 ;  /* 0x0000000000037802 */ /* 0x000fe20000000f00 */
[----:B------:R-:W-:Y:S02]  /*6ff0*/  HFMA2 R12, -RZ, RZ, 0, 5.9604644775390625e-08 ;  /* 0x00000001ff0c7431 */ /* 0x000fe400000001ff */
[----:B------:R-:W-:Y:S02]  /*7000*/  IMAD.MOV.U32 R8, RZ, RZ, 0x192 ;  /* 0x00000192ff087424 */ /* 0x000fe400078e00ff */
[----:B------:R-:W-:Y:S01]  /*7010*/  IMAD.MOV.U32 R13, RZ, RZ, RZ ;  /* 0x000000ffff0d7224 */ /* 0x000fe200078e00ff */
[----:B------:R-:W5:Y:S01]  /*7020*/  LDCU.64 UR6, c[0x4][0x78] ;  /* 0x01000f00ff0677ac */ /* 0x000f620008000a00 */
[----:B------:R-:W1:Y:S01]  /*7030*/  LDC.64 R2, c[0x4][R3] ;  /* 0x0100000003027b82 */ /* 0x000e620000000a00 */
[----:B------:R-:W2:Y:S01]  /*7040*/  LDCU.64 UR4, c[0x4][0x10] ;  /* 0x01000200ff0477ac */ /* 0x000ea20008000a00 */
[----:B---3--:R-:W-:Y:S01]  /*7050*/  MOV R5, UR9 ;  /* 0x0000000900057c02 */ /* 0x008fe20008000f00 */
[----:B------:R-:W-:Y:S01]  /*7060*/  IMAD.U32 R4, RZ, RZ, UR8 ;  /* 0x00000008ff047e24 */ /* 0x000fe2000f8e00ff */
[----:B-----5:R-:W-:Y:S01]  /*7070*/  MOV R7, UR7 ;  /* 0x0000000700077c02 */ /* 0x020fe20008000f00 */
[----:B------:R-:W-:Y:S01]  /*7080*/  IMAD.U32 R6, RZ, RZ, UR6 ;  /* 0x00000006ff067e24 */ /* 0x000fe2000f8e00ff */
[----:B--2---:R-:W-:Y:S01]  /*7090*/  MOV R11, UR5 ;  /* 0x00000005000b7c02 */ /* 0x004fe20008000f00 */
[----:B------:R-:W-:Y:S02]  /*70a0*/  IMAD.U32 R10, RZ, RZ, UR4 ;  /* 0x00000004ff0a7e24 */ /* 0x000fe4000f8e00ff */
[----:B------:R-:W-:Y:S07]  /*70b0*/  LEPC R20, `(.L_x_119) ;  /* 0x000000001014794e */ /* 0x000fee0000000000 */
[----:B-1--4-:R-:W-:Y:S05]  /*70c0*/  CALL.ABS.NOINC R2 ;  /* 0x0000000002007343 */ /* 0x012fea0003c00000 */
.L_x_119:
[C---:B------:R-:W-:Y:S01]  /*70d0*/  SHF.L.U32 R40, R48.reuse, 0x10, RZ ;  /* 0x0000001030287819 */ /* 0x040fe200000006ff */
[----:B------:R-:W-:Y:S05]  /*70e0*/  WARPSYNC.ALL ;  /* 0x0000000000007948 */ /* 0x000fea0003800000 */
[----:B------:R-:W-:Y:S01]  /*70f0*/  R2UR UR4, R39 ;  /* 0x00000000270472ca */ /* 0x000fe200000e0000 */
[----:B------:R-:W-:Y:S01]  /*7100*/  BSSY.RECONVERGENT B0, `(.L_x_120) ;  /* 0x000008c000007945 */ /* 0x000fe20003800200 */
[----:B------:R-:W-:Y:S02]  /*7110*/  LOP3.LUT R43, R48, 0xffff0000, RZ, 0xc0, !PT ;  /* 0xffff0000302b7812 */ /* 0x000fe400078ec0ff */
[----:B------:R-:W-:Y:S02]  /*7120*/  SHF.L.U32 R42, R49, 0x10, RZ ;  /* 0x00000010312a7819 */ /* 0x000fe400000006ff */
[----:B------:R-:W-:Y:S02]  /*7130*/  SHF.L.U32 R45, R51, 0x10, RZ ;  /* 0x00000010332d7819 */ /* 0x000fe400000006ff */
[----:B------:R-:W-:Y:S02]  /*7140*/  LOP3.LUT R44, R75, 0xffff0000, RZ, 0xc0, !PT ;  /* 0xffff00004b2c7812 */ /* 0x000fe400078ec0ff */
[----:B------:R-:W-:Y:S03]  /*7150*/  ISETP.NE.AND P0, PT, R99, RZ, PT ;  /* 0x000000ff6300720c */ /* 0x000fe60003f05270 */
[----:B------:R-:W1:Y:S02]  /*7160*/  LDTM.x32 R4, tmem[UR4] ;  /* 0x00000004000479ee */ /* 0x000e6400082c0000 */
[C---:B-1--4-:R-:W-:Y:S01]  /*7170*/  FMUL R0, R38.reuse, R4 ;  /* 0x0000000426007220 */ /* 0x052fe20000400000 */
[C---:B------:R-:W-:Y:S01]  /*7180*/  FMUL R2, R38.reuse, R5 ;  /* 0x0000000526027220 */ /* 0x040fe20000400000 */
[C---:B------:R-:W-:Y:S01]  /*7190*/  FMUL R3, R38.reuse, R6 ;  /* 0x0000000626037220 */ /* 0x040fe20000400000 */
[----:B------:R-:W-:Y:S01]  /*71a0*/  FMUL R7, R38, R7 ;  /* 0x0000000726077220 */ /* 0x000fe20000400000 */
[----:B------:R-:W-:Y:S01]  /*71b0*/  FFMA R0, R41, R40, R0 ;  /* 0x0000002829007223 */ /* 0x000fe20000000000 */
[----:B------:R-:W-:Y:S01]  /*71c0*/  LOP3.LUT R40, R49, 0xffff0000, RZ, 0xc0, !PT ;  /* 0xffff000031287812 */ /* 0x000fe200078ec0ff */
[C---:B------:R-:W-:Y:S01]  /*71d0*/  FFMA R2, R41.reuse, R43, R2 ;  /* 0x0000002b29027223 */ /* 0x040fe20000000002 */
[C---:B------:R-:W-:Y:S01]  /*71e0*/  SHF.L.U32 R43, R50.reuse, 0x10, RZ ;  /* 0x00000010322b7819 */ /* 0x040fe200000006ff */
[C---:B------:R-:W-:Y:S01]  /*71f0*/  FFMA R3, R41.reuse, R42, R3 ;  /* 0x0000002a29037223 */ /* 0x040fe20000000003 */
[----:B------:R-:W-:Y:S01]  /*7200*/  LOP3.LUT R42, R50, 0xffff0000, RZ, 0xc0, !PT ;  /* 0xffff0000322a7812 */ /* 0x000fe200078ec0ff */
[----:B------:R-:W-:Y:S01]  /*7210*/  FMUL R4, R38, R8 ;  /* 0x0000000826047220 */ /* 0x000fe20000400000 */
[----:B------:R-:W-:Y:S01]  /*7220*/  F2FP.BF16.F32.PACK_AB R52, R2, R0 ;  /* 0x000000000234723e */ /* 0x000fe200000010ff */
[----:B------:R-:W-:Y:S01]  /*7230*/  FFMA R7, R41, R40, R7 ;  /* 0x0000002829077223 */ /* 0x000fe20000000007 */
[----:B------:R-:W-:Y:S01]  /*7240*/  LOP3.LUT R40, R51, 0xffff0000, RZ, 0xc0, !PT ;  /* 0xffff000033287812 */ /* 0x000fe200078ec0ff */
[C---:B------:R-:W-:Y:S01]  /*7250*/  FMUL R5, R38.reuse, R9 ;  /* 0x0000000926057220 */ /* 0x040fe20000400000 */
[C---:B------:R-:W-:Y:S01]  /*7260*/  FMUL R6, R38.reuse, R10 ;  /* 0x0000000a26067220 */ /* 0x040fe20000400000 */
[----:B------:R-:W-:Y:S01]  /*7270*/  FMUL R11, R38, R11 ;  /* 0x0000000b260b7220 */ /* 0x000fe20000400000 */
[----:B------:R-:W-:Y:S01]  /*7280*/  F2FP.BF16.F32.PACK_AB R53, R7, R3 ;  /* 0x000000030735723e */ /* 0x000fe200000010ff */
[C---:B------:R-:W-:Y:S01]  /*7290*/  FFMA R4, R41.reuse, R43, R4 ;  /* 0x0000002b29047223 */ /* 0x040fe20000000004 */
[C---:B------:R-:W-:Y:S01]  /*72a0*/  SHF.L.U32 R43, R56.reuse, 0x10, RZ ;  /* 0x00000010382b7819 */ /* 0x040fe200000006ff */
[----:B------:R-:W-:Y:S01]  /*72b0*/  FFMA R5, R41, R42, R5 ;  /* 0x0000002a29057223 */ /* 0x000fe20000000005 */
[----:B------:R-:W-:Y:S01]  /*72c0*/  LOP3.LUT R42, R57, 0xffff0000, RZ, 0xc0, !PT ;  /* 0xffff0000392a7812 */ /* 0x000fe200078ec0ff */
[----:B------:R-:W-:Y:S01]  /*72d0*/  FFMA R6, R41, R45, R6 ;  /* 0x0000002d29067223 */ /* 0x000fe20000000006 */
[----:B------:R-:W-:Y:S01]  /*72e0*/  SHF.L.U32 R45, R57, 0x10, RZ ;  /* 0x00000010392d7819 */ /* 0x000fe200000006ff */
[----:B------:R-:W-:Y:S01]  /*72f0*/  FFMA R11, R41, R40, R11 ;  /* 0x00000028290b7223 */ /* 0x000fe2000000000b */
[----:B------:R-:W-:Y:S01]  /*7300*/  LOP3.LUT R40, R56, 0xffff0000, RZ, 0xc0, !PT ;  /* 0xffff000038287812 */ /* 0x000fe200078ec0ff */
[C---:B------:R-:W-:Y:S01]  /*7310*/  FMUL R8, R38.reuse, R12 ;  /* 0x0000000c26087220 */ /* 0x040fe20000400000 */
[----:B------:R-:W-:Y:S01]  /*7320*/  F2FP.BF16.F32.PACK_AB R54, R5, R4 ;  /* 0x000000040536723e */ /* 0x000fe200000010ff */
[C---:B------:R-:W-:Y:S01]  /*7330*/  FMUL R9, R38.reuse, R13 ;  /* 0x0000000d26097220 */ /* 0x040fe20000400000 */
[----:B------:R-:W-:Y:S01]  /*7340*/  F2FP.BF16.F32.PACK_AB R55, R11, R6 ;  /* 0x000000060b37723e */ /* 0x000fe200000010ff */
[C---:B------:R-:W-:Y:S01]  /*7350*/  FMUL R10, R38.reuse, R14 ;  /* 0x0000000e260a7220 */ /* 0x040fe20000400000 */
[----:B------:R-:W-:Y:S01]  /*7360*/  FMUL R15, R38, R15 ;  /* 0x0000000f260f7220 */ /* 0x000fe20000400000 */
[----:B------:R-:W-:Y:S01]  /*7370*/  FFMA R8, R41, R43, R8 ;  /* 0x0000002b29087223 */ /* 0x000fe20000000008 */
[----:B------:R-:W-:Y:S01]  /*7380*/  SHF.L.U32 R43, R59, 0x10, RZ ;  /* 0x000000103b2b7819 */ /* 0x000fe200000006ff */
[C---:B------:R-:W-:Y:S01]  /*7390*/  FFMA R9, R41.reuse, R40, R9 ;  /* 0x0000002829097223 */ /* 0x040fe20000000009 */
[C---:B------:R-:W-:Y:S01]  /*73a0*/  SHF.L.U32 R40, R58.reuse, 0x10, RZ ;  /* 0x000000103a287819 */ /* 0x040fe200000006ff */
        /* <DEDUP_REMOVED lines=8> */
[----:B------:R-:W-:Y:S01]  /*7430*/  FMUL R14, R38, R18 ;  /* 0x00000012260e7220 */ /* 0x000fe20000400000 */
[----:B------:R-:W-:Y:S01]  /*7440*/  FFMA R12, R41, R40, R12 ;  /* 0x00000028290c7223 */ /* 0x000fe2000000000c */
[----:B------:R-:W-:Y:S01]  /*7450*/  LOP3.LUT R40, R59, 0xffff0000, RZ, 0xc0, !PT ;  /* 0xffff00003b287812 */ /* 0x000fe200078ec0ff */
[C---:B------:R-:W-:Y:S01]  /*7460*/  FFMA R13, R41.reuse, R42, R13 ;  /* 0x0000002a290d7223 */ /* 0x040fe2000000000d */
[----:B------:R-:W-:Y:S01]  /*7470*/  LOP3.LUT R42, R64, 0xffff0000, RZ, 0xc0, !PT ;  /* 0xffff0000402a7812 */ /* 0x000fe200078ec0ff */
[----:B------:R-:W-:Y:S01]  /*7480*/  FMUL R19, R38, R19 ;  /* 0x0000001326137220 */ /* 0x000fe20000400000 */
[----:B------:R-:W-:Y:S01]  /*7490*/  FFMA R14, R41, R43, R14 ;  /* 0x0000002b290e7223 */ /* 0x000fe2000000000e */
[----:B------:R-:W-:Y:S01]  /*74a0*/  SHF.L.U32 R43, R64, 0x10, RZ ;  /* 0x00000010402b7819 */ /* 0x000fe200000006ff */
[----:B------:R1:W-:Y:S01]  /*74b0*/  STS.128 [R97], R52 ;  /* 0x0000003461007388 */ /* 0x0003e20000000c00 */
[----:B------:R-:W-:Y:S01]  /*74c0*/  F2FP.BF16.F32.PACK_AB R70, R13, R12 ;  /* 0x0000000c0d46723e */ /* 0x000fe200000010ff */
[C---:B------:R-:W-:Y:S01]  /*74d0*/  FMUL R16, R38.reuse, R20 ;  /* 0x0000001426107220 */ /* 0x040fe20000400000 */
        /* <DEDUP_REMOVED lines=8> */
[C---:B------:R-:W-:Y:S01]  /*7560*/  FFMA R17, R41.reuse, R42, R17 ;  /* 0x0000002a29117223 */ /* 0x040fe20000000011 */
[----:B------:R-:W-:Y:S01]  /*7570*/  FFMA R18, R41, R45, R18 ;  /* 0x0000002d29127223 */ /* 0x000fe20000000012 */
[----:B------:R1:W-:Y:S01]  /*7580*/  STS.128 [R96+0x10], R68 ;  /* 0x0000104460007388 */ /* 0x0003e20000000c00 */
[----:B------:R-:W-:Y:S01]  /*7590*/  SHF.L.U32 R45, R67, 0x10, RZ ;  /* 0x00000010432d7819 */ /* 0x000fe200000006ff */
[----:B------:R-:W-:Y:S01]  /*75a0*/  FFMA R23, R41, R40, R23 ;  /* 0x0000002829177223 */ /* 0x000fe20000000017 */
[----:B------:R-:W-:Y:S01]  /*75b0*/  LOP3.LUT R40, R66, 0xffff0000, RZ, 0xc0, !PT ;  /* 0xffff000042287812 */ /* 0x000fe200078ec0ff */
[C---:B------:R-:W-:Y:S01]  /*75c0*/  FMUL R20, R38.reuse, R24 ;  /* 0x0000001826147220 */ /* 0x040fe20000400000 */
[----:B------:R-:W-:Y:S01]  /*75d0*/  LOP3.LUT R42, R67, 0xffff0000, RZ, 0xc0, !PT ;  /* 0xffff0000432a7812 */ /* 0x000fe200078ec0ff */
[C---:B------:R-:W-:Y:S01]  /*75e0*/  FMUL R21, R38.reuse, R25 ;  /* 0x0000001926157220 */ /* 0x040fe20000400000 */
[----:B------:R-:W-:Y:S01]  /*75f0*/  F2FP.BF16.F32.PACK_AB R104, R17, R16 ;  /* 0x000000101168723e */ /* 0x000fe200000010ff */
[C---:B------:R-:W-:Y:S01]  /*7600*/  FMUL R22, R38.reuse, R26 ;  /* 0x0000001a26167220 */ /* 0x040fe20000400000 */
[----:B------:R-:W-:Y:S01]  /*7610*/  FMUL R27, R38, R27 ;  /* 0x0000001b261b7220 */ /* 0x000fe20000400000 */
[C---:B------:R-:W-:Y:S01]  /*7620*/  FFMA R20, R41.reuse, R43, R20 ;  /* 0x0000002b29147223 */ /* 0x040fe20000000014 */
[C---:B------:R-:W-:Y:S01]  /*7630*/  FFMA R21, R41.reuse, R40, R21 ;  /* 0x0000002829157223 */ /* 0x040fe20000000015 */
[C---:B------:R-:W-:Y:S01]  /*7640*/  FFMA R22, R41.reuse, R45, R22 ;  /* 0x0000002d29167223 */ /* 0x040fe20000000016 */
[----:B------:R-:W-:Y:S01]  /*7650*/  FFMA R27, R41, R42, R27 ;  /* 0x0000002a291b7223 */ /* 0x000fe2000000001b */
[----:B------:R-:W-:Y:S01]  /*7660*/  SHF.L.U32 R40, R72, 0x10, RZ ;  /* 0x0000001048287819 */ /* 0x000fe200000006ff */
[----:B------:R-:W-:Y:S01]  /*7670*/  FMUL R24, R38, R28 ;  /* 0x0000001c26187220 */ /* 0x000fe20000400000 */
[----:B------:R-:W-:Y:S01]  /*7680*/  LOP3.LUT R42, R72, 0xffff0000, RZ, 0xc0, !PT ;  /* 0xffff0000482a7812 */ /* 0x000fe200078ec0ff */
[C---:B------:R-:W-:Y:S01]  /*7690*/  FMUL R25, R38.reuse, R29 ;  /* 0x0000001d26197220 */ /* 0x040fe20000400000 */
[----:B------:R-:W-:Y:S01]  /*76a0*/  SHF.L.U32 R43, R73, 0x10, RZ ;  /* 0x00000010492b7819 */ /* 0x000fe200000006ff */
[C---:B------:R-:W-:Y:S01]  /*76b0*/  FMUL R26, R38.reuse, R30 ;  /* 0x0000001e261a7220 */ /* 0x040fe20000400000 */
[C---:B------:R-:W-:Y:S01]  /*76c0*/  FFMA R24, R41.reuse, R40, R24 ;  /* 0x0000002829187223 */ /* 0x040fe20000000018 */
[----:B------:R-:W-:Y:S01]  /*76d0*/  FFMA R25, R41, R42, R25 ;  /* 0x0000002a29197223 */ /* 0x000fe20000000019 */
[----:B------:R-:W-:Y:S01]  /*76e0*/  LOP3.LUT R40, R73, 0xffff0000, RZ, 0xc0, !PT ;  /* 0xffff000049287812 */ /* 0x000fe200078ec0ff */
[----:B------:R-:W-:Y:S01]  /*76f0*/  FFMA R26, R41, R43, R26 ;  /* 0x0000002b291a7223 */ /* 0x000fe2000000001a */
[----:B------:R-:W-:Y:S01]  /*7700*/  FMUL R31, R38, R31 ;  /* 0x0000001f261f7220 */ /* 0x000fe20000400000 */
[----:B------:R-:W-:Y:S01]  /*7710*/  SHF.L.U32 R43, R74, 0x10, RZ ;  /* 0x000000104a2b7819 */ /* 0x000fe200000006ff */
[----:B------:R-:W-:Y:S01]  /*7720*/  FMUL R28, R38, R32 ;  /* 0x00000020261c7220 */ /* 0x000fe20000400000 */
[----:B------:R-:W-:Y:S01]  /*7730*/  LOP3.LUT R42, R74, 0xffff0000, RZ, 0xc0, !PT ;  /* 0xffff00004a2a7812 */ /* 0x000fe200078ec0ff */
[C---:B------:R-:W-:Y:S01]  /*7740*/  FMUL R29, R38.reuse, R33 ;  /* 0x00000021261d7220 */ /* 0x040fe20000400000 */
[----:B------:R-:W-:Y:S01]  /*7750*/  SHF.L.U32 R45, R75, 0x10, RZ ;  /* 0x000000104b2d7819 */ /* 0x000fe200000006ff */
[C---:B------:R-:W-:Y:S01]  /*7760*/  FMUL R30, R38.reuse, R34 ;  /* 0x00000022261e7220 */ /* 0x040fe20000400000 */
[----:B------:R-:W-:Y:S01]  /*7770*/  FFMA R31, R41, R40, R31 ;  /* 0x00000028291f7223 */ /* 0x000fe2000000001f */
[----:B------:R-:W-:Y:S01]  /*7780*/  FMUL R35, R38, R35 ;  /* 0x0000002326237220 */ /* 0x000fe20000400000 */
[----:B------:R-:W-:Y:S01]  /*7790*/  F2FP.BF16.F32.PACK_AB R105, R23, R18 ;  /* 0x000000121769723e */ /* 0x000fe200000010ff */
[----:B------:R-:W-:Y:S01]  /*77a0*/  FFMA R28, R41, R43, R28 ;  /* 0x0000002b291c7223 */ /* 0x000fe2000000001c */
[----:B------:R-:W-:Y:S01]  /*77b0*/  F2FP.BF16.F32.PACK_AB R106, R21, R20 ;  /* 0x00000014156a723e */ /* 0x000fe200000010ff */
[----:B------:R-:W-:Y:S01]  /*77c0*/  FFMA R29, R41, R42, R29 ;  /* 0x0000002a291d7223 */ /* 0x000fe2000000001d */
[----:B------:R-:W-:Y:S01]  /*77d0*/  F2FP.BF16.F32.PACK_AB R107, R27, R22 ;  /* 0x000000161b6b723e */ /* 0x000fe200000010ff */
[C---:B------:R-:W-:Y:S01]  /*77e0*/  FFMA R30, R41.reuse, R45, R30 ;  /* 0x0000002d291e7223 */ /* 0x040fe2000000001e */
[----:B------:R-:W-:Y:S01]  /*77f0*/  FFMA R35, R41, R44, R35 ;  /* 0x0000002c29237223 */ /* 0x000fe20000000023 */
[----:B------:R-:W-:Y:S02]  /*7800*/  F2FP.BF16.F32.PACK_AB R108, R25, R24 ;  /* 0x00000018196c723e */ /* 0x000fe400000010ff */
[----:B------:R1:W-:Y:S01]  /*7810*/  STS.128 [R95+0x20], R104 ;  /* 0x000020685f007388 */ /* 0x0003e20000000c00 */
[----:B------:R-:W-:Y:S02]  /*7820*/  F2FP.BF16.F32.PACK_AB R109, R31, R26 ;  /* 0x0000001a1f6d723e */ /* 0x000fe400000010ff */
[----:B------:R-:W-:Y:S02]  /*7830*/  F2FP.BF16.F32.PACK_AB R110, R29, R28 ;  /* 0x0000001c1d6e723e */ /* 0x000fe400000010ff */
[----:B------:R-:W-:Y:S05]  /*7840*/  F2FP.BF16.F32.PACK_AB R111, R35, R30 ;  /* 0x0000001e236f723e */ /* 0x000fea00000010ff */
[----:B------:R1:W-:Y:S01]  /*7850*/  STS.128 [R91+0x30], R108 ;  /* 0x0000306c5b007388 */ /* 0x0003e20000000c00 */
[----:B------:R-:W-:Y:S01]  /*7860*/  @!PT LDS RZ, [RZ] ;  /* 0x00000000fffff984 */ /* 0x000fe20000000800 */
[----:B------:R-:W-:Y:S01]  /*7870*/  @!PT LDS RZ, [RZ] ;  /* 0x00000000fffff984 */ /* 0x000fe20000000800 */
[----:B------:R-:W-:Y:S01]  /*7880*/  @!PT LDS RZ, [RZ] ;  /* 0x00000000fffff984 */ /* 0x000fe20000000800 */
[----:B------:R-:W-:Y:S01]  /*7890*/  @!PT LDS RZ, [RZ] ;  /* 0x00000000fffff984 */ /* 0x000fe20000000800 */
[----:B------:R3:W-:Y:S07]  /*78a0*/  MEMBAR.ALL.CTA ;  /* 0x0000000000007992 */ /* 0x0007ee0000008000 */
[----:B---3--:R-:W3:Y:S02]  /*78b0*/  FENCE.VIEW.ASYNC.S ;  /* 0x00000000000073c6 */ /* 0x008ee40000000000 */
[----:B---3--:R-:W-:Y:S06]  /*78c0*/  BAR.SYNC.DEFER_BLOCKING 0x1, 0x80 ;  /* 0x0042000000007b1d */ /* 0x008fec0000010000 */
[----:B------:R-:W-:Y:S05]  /*78d0*/  @P0 BRA `(.L_x_121) ;  /* 0x0000000000380947 */ /* 0x000fea0003800000 */
[----:B------:R-:W-:Y:S01]  /*78e0*/  UIADD3 UR4, UPT, UPT, UR43, 0x200, URZ ;  /* 0x000002002b047890 */ /* 0x000fe2000fffe0ff */
[----:B------:R-:W-:Y:S01]  /*78f0*/  UMOV UR51, UR36 ;  /* 0x0000002400337c82 */ /* 0x000fe20008000000 */
[----:B------:R-:W-:Y:S02]  /*7900*/  UIADD3 UR9, UPT, UPT, UR49, 0x80, URZ ;  /* 0x0000008031097890 */ /* 0x000fe4000fffe0ff */
[----:B------:R-:W-:Y:S02]  /*7910*/  UIADD3 UR8, UPT, UPT, UR43, 0x1200, URZ ;  /* 0x000012002b087890 */ /* 0x000fe4000fffe0ff */
[----:B------:R-:W-:Y:S01]  /*7920*/  MOV R88, UR4 ;  /* 0x0000000400587c02 */ /* 0x000fe20008000f00 */
[----:B------:R-:W-:Y:S01]  /*7930*/  UIADD3 UR4, UP0, UPT, UR62, 0x680, URZ ;  /* 0x000006803e047890 */ /* 0x000fe2000ff1e0ff */
[----:B------:R-:W-:Y:S02]  /*7940*/  UMOV UR10, UR50 ;  /* 0x00000032000a7c82 */ /* 0x000fe40008000000 */
[----:B------:R-:W-:Y:S01]  /*7950*/  R2UR UR48, R88 ;  /* 0x00000000583072ca */ /* 0x000fe200000e0000 */
[----:B------:R-:W-:Y:S01]  /*7960*/  UIADD3.X UR5, UPT, UPT, URZ, UR63, URZ, UP0, !UPT ;  /* 0x0000003fff057290 */ /* 0x000fe200087fe4ff */
[----:B------:R-:W-:Y:S11]  /*7970*/  UMOV UR11, UR36 ;  /* 0x00000024000b7c82 */ /* 0x000ff60008000000 */
[----:B------:R3:W-:Y:S01]  /*7980*/  UTMASTG.3D [UR48], [UR4] ;  /* 0x00000030040073b5 */ /* 0x0007e20008010000 */
[----:B------:R3:W-:Y:S01]  /*7990*/  UTMASTG.3D [UR8], [UR4] ;  /* 0x00000008040073b5 */ /* 0x0007e20008010000 */
[----:B------:R0:W-:Y:S01]  /*79a0*/  UTMACMDFLUSH ;  /* 0x00000000000079b7 */ /* 0x0001e20000000000 */
[----:B---3--:R-:W-:Y:S04]  /*79b0*/  DEPBAR.LE SB0, 0x1 ;  /* 0x000080400000791a */ /* 0x008fe80000000000 */
.L_x_121:
[----:B------:R-:W-:Y:S05]  /*79c0*/  BSYNC.RECONVERGENT B0 ;  /* 0x0000000000007941 */ /* 0x000fea0003800200 */
.L_x_120:
[----:B------:R-:W-:Y:S01]  /*79d0*/  BAR.SYNC.DEFER_BLOCKING 0x1, 0x80 ;  /* 0x0042000000007b1d */ /* 0x000fe20000010000 */
[----:B------:R-:W-:Y:S01]  /*79e0*/  ISETP.NE.AND P1, PT, R100, RZ, PT ;  /* 0x000000ff6400720c */ /* 0x000fe20003f25270 */
[----:B------:R-:W-:Y:S01]  /*79f0*/  UISETP.NE.AND UP0, UPT, UR47, URZ, UPT ;  /* 0x000000ff2f00728c */ /* 0x000fe2000bf05270 */
[----:B------:R-:W-:Y:S11]  /*7a00*/  LEA R3, R46, UR43, 0x3 ;  /* 0x0000002b2e037c11 */ /* 0x000ff6000f8e18ff */
[----:B------:R-:W-:Y:S01]  /*7a10*/  @P1 SHF.L.U32 R4, R94, 0x1f, RZ ;  /* 0x0000001f5e041819 */ /* 0x000fe200000006ff */
[----:B------:R-:W-:Y:S06]  /*7a20*/  BRA.U !UP0, `(.L_x_122) ;  /* 0x0000000108247547 */ /* 0x000fec000b800000 */
[----:B------:R-:W3:Y:S01]  /*7a30*/  S2R R0, SR_CgaCtaId ;  /* 0x0000000000007919 */ /* 0x000ee20000008800 */
[----:B------:R-:W-:Y:S01]  /*7a40*/  IMAD.U32 R2, RZ, RZ, UR46 ;  /* 0x0000002eff027e24 */ /* 0x000fe2000f8e00ff */
[----:B------:R-:W-:Y:S04]  /*7a50*/  UIADD3 UR4, UPT, UPT, UR46, 0x1, URZ ;  /* 0x000000012e047890 */ /* 0x000fe8000fffe0ff */
[----:B------:R-:W-:Y:S01]  /*7a60*/  @P1 LEA R2, R2, UR43, 0x3 ;  /* 0x0000002b02021c11 */ /* 0x000fe2000f8e18ff */
[----:B------:R-:W-:Y:S04]  /*7a70*/  UISETP.NE.AND UP0, UPT, UR4, 0x4, UPT ;  /* 0x000000040400788c */ /* 0x000fe8000bf05270 */
[----:B------:R-:W-:Y:S01]  /*7a80*/  @P1 VIADD R5, R2, 0xa0 ;  /* 0x000000a002051836 */ /* 0x000fe20000000000 */
[----:B------:R-:W-:Y:S04]  /*7a90*/  USEL UR46, UR4, URZ, UP0 ;  /* 0x000000ff042e7287 */ /* 0x000fe80008000000 */
[----:B---3--:R-:W-:Y:S04]  /*7aa0*/  @P1 PRMT R0, R0, 0x654, R5 ;  /* 0x0000065400001816 */ /* 0x008fe80000000005 */
[----:B------:R3:W-:Y:S04]  /*7ab0*/  @P1 SYNCS.ARRIVE.TRANS64.RED.A1T0 RZ, [R0+URZ], RZ ;  /* 0x000000ff00ff19a7 */ /* 0x0007e800081004ff */
.L_x_122:
[----:B------:R-:W4:Y:S01]  /*7ac0*/  @P1 SYNCS.PHASECHK.TRANS64.TRYWAIT P0, [R3+URZ+0x80], R4 ;  /* 0x00008004030015a7 */ /* 0x000f2200080011ff */
[----:B------:R-:W-:Y:S01]  /*7ad0*/  BSSY B1, `(.L_x_123) ;  /* 0x0000016000017945 */ /* 0x000fe20003800000 */
[----:B----4-:R-:W-:Y:S03]  /*7ae0*/  @P1 SEL R47, RZ, 0x1, !P0 ;  /* 0x00000001ff2f1807 */ /* 0x010fe60004000000 */
[----:B------:R-:W-:Y:S05]  /*7af0*/  @!P1 BRA `(.L_x_124) ;  /* 0x00000000004c9947 */ /* 0x000fea0003800000 */
[----:B------:R-:W-:Y:S01]  /*7b00*/  ISETP.NE.AND P0, PT, R47, RZ, PT ;  /* 0x000000ff2f00720c */ /* 0x000fe20003f05270 */
[----:B------:R-:W-:Y:S01]  /*7b10*/  BSSY B0, `(.L_x_125) ;  /* 0x000000b000007945 */ /* 0x000fe20003800000 */
[----:B------:R-:W-:Y:S11]  /*7b20*/  ISETP.NE.AND P1, PT, R60, RZ, PT ;  /* 0x000000ff3c00720c */ /* 0x000ff60003f25270 */
[----:B------:R-:W-:Y:S02]  /*7b30*/  @!UPT UIADD3 URZ, UPT, UPT, URZ, URZ, URZ ;  /* 0x000000fffffff290 */ /* 0x000fe4000fffe0ff */
[C---:B------:R-:W-:Y:S01]  /*7b40*/  @P1 IMAD R6, R46.reuse, 0x2000, R97 ;  /* 0x000020002e061824 */ /* 0x040fe200078e0261 */
[C---:B------:R-:W-:Y:S01]  /*7b50*/  @P1 LEA R4, R46.reuse, R95, 0xd ;  /* 0x0000005f2e041211 */ /* 0x040fe200078e68ff */
[C---:B------:R-:W-:Y:S02]  /*7b60*/  @P1 IMAD R5, R46.reuse, 0x2000, R96 ;  /* 0x000020002e051824 */ /* 0x040fe400078e0260 */
[----:B------:R-:W-:Y:S01]  /*7b70*/  @P1 IMAD R2, R46, 0x2000, R91 ;  /* 0x000020002e021824 */ /* 0x000fe200078e025b */
[----:B------:R-:W-:Y:S06]  /*7b80*/  @P0 BRA `(.L_x_126) ;  /* 0x00000000000c0947 */ /* 0x000fec0003800000 */
[----:B---3--:R-:W-:Y:S04]  /*7b90*/  SHF.L.U32 R0, R94, 0x1f, RZ ;  /* 0x0000001f5e007819 */ /* 0x008fe800000006ff */
[----:B------:R-:W3:Y:S02]  /*7ba0*/  SYNCS.PHASECHK.TRANS64.TRYWAIT P0, [R3+URZ+0x80], R0 ;  /* 0x00008000030075a7 */ /* 0x000ee400080011ff */
[----:B---3--:R-:W-:Y:S05]  /*7bb0*/  @!P0 BRA `(.L_x_127) ;  /* 0x00000034005c8947 */ /* 0x008fea0003800000 */
.L_x_126:
[----:B------:R-:W-:Y:S05]  /*7bc0*/  BSYNC B0 ;  /* 0x0000000000007941 */ /* 0x000fea0003800000 */
.L_x_125:
[----:B------:R-:W-:Y:S02]  /*7bd0*/  ISETP.NE.AND P0, PT, R60, RZ, PT ;  /* 0x000000ff3c00720c */ /* 0x000fe40003f05270 */
[----:B------:R-:W-:Y:S11]  /*7be0*/  IADD3 R46, PT, PT, R46, 0x1, RZ ;  /* 0x000000012e2e7810 */ /* 0x000ff60007ffe0ff */
[----:B------:R4:W1:Y:S04]  /*7bf0*/  @P0 LDS.128 R48, [R6] ;  /* 0x0000000006300984 */ /* 0x0008680000000c00 */
[----:B------:R4:W1:Y:S04]  /*7c00*/  @P0 LDS.128 R56, [R5+0x10] ;  /* 0x0000100005380984 */ /* 0x0008680000000c00 */
[----:B------:R4:W1:Y:S04]  /*7c10*/  @P0 LDS.128 R64, [R4+0x20] ;  /* 0x0000200004400984 */ /* 0x0008680000000c00 */
[----:B------:R4:W1:Y:S02]  /*7c20*/  @P0 LDS.128 R72, [R2+0x30] ;  /* 0x0000300002480984 */ /* 0x0008640000000c00 */
.L_x_124:
[----:B------:R-:W-:Y:S05]  /*7c30*/  BSYNC B1 ;  /* 0x0000000000017941 */ /* 0x000fea0003800000 */
.L_x_123:
[----:B---3--:R-:W-:Y:S05]  /*7c40*/  VIADD R0, R39, 0x20 ;  /* 0x0000002027007836 */ /* 0x008fea0000000000 */
[----:B------:R-:W-:Y:S04]  /*7c50*/  SHF.R.U32.HI R0, RZ, 0x15, R0 ;  /* 0x00000015ff007819 */ /* 0x000fe80000011600 */
[----:B------:R-:W-:Y:S11]  /*7c60*/  LOP3.LUT P0, RZ, R0, 0x3, R85, 0x48, !PT ;  /* 0x0000000300ff7812 */ /* 0x000ff60007804855 */
[----:B------:R-:W-:Y:S02]  /*7c70*/  @!UPT UIADD3 URZ, UPT, UPT, URZ, URZ, URZ ;  /* 0x000000fffffff290 */ /* 0x000fe4000fffe0ff */
[----:B------:R-:W-:Y:S05]  /*7c80*/  @!P0 BRA `(.L_x_128) ;  /* 0x0000000000408947 */ /* 0x000fea0003800000 */
[----:B------:R-:W3:Y:S01]  /*7c90*/  LDCU.64 UR8, c[0x4][0x70] ;  /* 0x01000e00ff0877ac */ /* 0x000ee20008000a00 */
[----:B------:R-:W-:Y:S01]  /*7ca0*/  MOV R3, 0x0 ;  /* 0x0000000000037802 */ /* 0x000fe20000000f00 */
[----:B------:R-:W-:Y:S02]  /*7cb0*/  HFMA2 R12, -RZ, RZ, 0, 5.9604644775390625e-08 ;  /* 0x00000001ff0c7431 */ /* 0x000fe400000001ff */
[----:B------:R-:W-:Y:S02]  /*7cc0*/  IMAD.MOV.U32 R8, RZ, RZ, 0x192 ;  /* 0x00000192ff087424 */ /* 0x000fe400078e00ff */
[----:B------:R-:W-:Y:S01]  /*7cd0*/  IMAD.MOV.U32 R13, RZ, RZ, RZ ;  /* 0x000000ffff0d7224 */ /* 0x000fe200078e00ff */
[----:B------:R-:W5:Y:S01]  /*7ce0*/  LDCU.64 UR6, c[0x4][0x78] ;  /* 0x01000f00ff0677ac */ /* 0x000f620008000a00 */
[----:B----4-:R-:W4:Y:S01]  /*7cf0*/  LDC.64 R2, c[0x4][R3] ;  /* 0x0100000003027b82 */ /* 0x010f220000000a00 */
        /* <DEDUP_REMOVED lines=9> */
.L_x_128:
[C---:B-1----:R-:W-:Y:S01]  /*7d90*/  SHF.L.U32 R40, R48.reuse, 0x10, RZ ;  /* 0x0000001030287819 */ /* 0x042fe200000006ff */
[----:B------:R-:W-:Y:S05]  /*7da0*/  WARPSYNC.ALL ;  /* 0x0000000000007948 */ /* 0x000fea0003800000 */
[----:B------:R-:W-:Y:S01]  /*7db0*/  R2UR UR4, R39 ;  /* 0x00000000270472ca */ /* 0x000fe200000e0000 */
[----:B------:R-:W1:Y:S01]  /*7dc0*/  S2R R102, SR_CgaCtaId ;  /* 0x0000000000667919 */ /* 0x000e620000008800 */
[----:B------:R-:W-:Y:S01]  /*7dd0*/  LOP3.LUT R43, R48, 0xffff0000, RZ, 0xc0, !PT ;  /* 0xffff0000302b7812 */ /* 0x000fe200078ec0ff */
[----:B------:R-:W-:Y:S01]  /*7de0*/  BSSY.RECONVERGENT B0, `(.L_x_129) ;  /* 0x0000092000007945 */ /* 0x000fe20003800200 */
[----:B------:R-:W-:Y:S02]  /*7df0*/  LOP3.LUT R42, R49, 0xffff0000, RZ, 0xc0, !PT ;  /* 0xffff0000312a7812 */ /* 0x000fe400078ec0ff */
[----:B------:R-:W-:Y:S02]  /*7e00*/  LOP3.LUT R44, R50, 0xffff0000, RZ, 0xc0, !PT ;  /* 0xffff0000322c7812 */ /* 0x000fe400078ec0ff */
[----:B------:R-:W-:Y:S02]  /*7e10*/  SHF.L.U32 R45, R59, 0x10, RZ ;  /* 0x000000103b2d7819 */ /* 0x000fe400000006ff */
[----:B------:R-:W-:Y:S02]  /*7e20*/  ISETP.NE.AND P6, PT, R100, RZ, PT ;  /* 0x000000ff6400720c */ /* 0x000fe40003fc5270 */
[----:B------:R-:W-:Y:S01]  /*7e30*/  ISETP.NE.AND P0, PT, R99, RZ, PT ;  /* 0x000000ff6300720c */ /* 0x000fe20003f05270 */
[----:B----4-:R-:W3:Y:S01]  /*7e40*/  LDTM.x32 R4, tmem[UR4+0x20] ;  /* 0x00002004000479ee */ /* 0x010ee200082c0000 */
[----:B------:R-:W-:Y:S02]  /*7e50*/  MOV R61, UR46 ;  /* 0x0000002e003d7c02 */ /* 0x000fe40008000f00 */
[----:B------:R-:W-:Y:S07]  /*7e60*/  LEA R62, R46, UR43, 0x3 ;  /* 0x0000002b2e3e7c11 */ /* 0x000fee000f8e18ff */
[----:B------:R-:W-:Y:S02]  /*7e70*/  @P6 LEA R61, R61, UR43, 0x3 ;  /* 0x0000002b3d3d6c11 */ /* 0x000fe4000f8e18ff */
[----:B------:R-:W-:Y:S02]  /*7e80*/  @P6 SHF.L.U32 R63, R94, 0x1f, RZ ;  /* 0x0000001f5e3f6819 */ /* 0x000fe400000006ff */
[----:B------:R-:W-:Y:S04]  /*7e90*/  @P6 IADD3 R61, PT, PT, R61, 0xa0, RZ ;  /* 0x000000a03d3d6810 */ /* 0x000fe80007ffe0ff */
[----:B-1----:R-:W-:Y:S01]  /*7ea0*/  @P6 PRMT R61, R102, 0x654, R61 ;  /* 0x00000654663d6816 */ /* 0x002fe2000000003d */
[C---:B---3--:R-:W-:Y:S01]  /*7eb0*/  FMUL R0, R38.reuse, R4 ;  /* 0x0000000426007220 */ /* 0x048fe20000400000 */
[C---:B------:R-:W-:Y:S01]  /*7ec0*/  FMUL R2, R38.reuse, R5 ;  /* 0x0000000526027220 */ /* 0x040fe20000400000 */
[C---:B------:R-:W-:Y:S01]  /*7ed0*/  FMUL R3, R38.reuse, R6 ;  /* 0x0000000626037220 */ /* 0x040fe20000400000 */
[C---:B------:R-:W-:Y:S01]  /*7ee0*/  FMUL R7, R38.reuse, R7 ;  /* 0x0000000726077220 */ /* 0x040fe20000400000 */
[----:B------:R-:W-:Y:S01]  /*7ef0*/  FFMA R0, R41, R40, R0 ;  /* 0x0000002829007223 */ /* 0x000fe20000000000 */
[----:B------:R-:W-:Y:S01]  /*7f00*/  SHF.L.U32 R40, R49, 0x10, RZ ;  /* 0x0000001031287819 */ /* 0x000fe200000006ff */
[----:B------:R-:W-:Y:S01]  /*7f10*/  FFMA R2, R41, R43, R2 ;  /* 0x0000002b29027223 */ /* 0x000fe20000000002 */
[----:B------:R-:W-:Y:S01]  /*7f20*/  SHF.L.U32 R43, R51, 0x10, RZ ;  /* 0x00000010332b7819 */ /* 0x000fe200000006ff */
[C---:B------:R-:W-:Y:S01]  /*7f30*/  FMUL R4, R38.reuse, R8 ;  /* 0x0000000826047220 */ /* 0x040fe20000400000 */
[----:B------:R-:W-:Y:S01]  /*7f40*/  FMUL R5, R38, R9 ;  /* 0x0000000926057220 */ /* 0x000fe20000400000 */
[C---:B------:R-:W-:Y:S01]  /*7f50*/  FFMA R3, R41.reuse, R40, R3 ;  /* 0x0000002829037223 */ /* 0x040fe20000000003 */
[----:B------:R-:W-:Y:S01]  /*7f60*/  SHF.L.U32 R40, R50, 0x10, RZ ;  /* 0x0000001032287819 */ /* 0x000fe200000006ff */
[----:B------:R-:W-:Y:S01]  /*7f70*/  FFMA R7, R41, R42, R7 ;  /* 0x0000002a29077223 */ /* 0x000fe20000000007 */
[----:B------:R-:W-:Y:S01]  /*7f80*/  LOP3.LUT R42, R51, 0xffff0000, RZ, 0xc0, !PT ;  /* 0xffff0000332a7812 */ /* 0x000fe200078ec0ff */
[----:B------:R-:W-:Y:S01]  /*7f90*/  FMUL R6, R38, R10 ;  /* 0x0000000a26067220 */ /* 0x000fe20000400000 */
[----:B------:R-:W-:Y:S01]  /*7fa0*/  F2FP.BF16.F32.PACK_AB R52, R2, R0 ;  /* 0x000000000234723e */ /* 0x000fe200000010ff */
        /* <DEDUP_REMOVED lines=18> */
[C---:B------:R-:W-:Y:S01]  /*80d0*/  LOP3.LUT R42, R58.reuse, 0xffff0000, RZ, 0xc0, !PT ;  /* 0xffff00003a2a7812 */ /* 0x040fe200078ec0ff */
[----:B------:R-:W-:Y:S01]  /*80e0*/  FFMA R10, R41, R43, R10 ;  /* 0x0000002b290a7223 */ /* 0x000fe2000000000a */
[----:B------:R-:W-:Y:S01]  /*80f0*/  SHF.L.U32 R43, R58, 0x10, RZ ;  /* 0x000000103a2b7819 */ /* 0x000fe200000006ff */
[C---:B------:R-:W-:Y:S01]  /*8100*/  FMUL R15, R38.reuse, R15 ;  /* 0x0000000f260f7220 */ /* 0x040fe20000400000 */
[----:B------:R-:W-:Y:S01]  /*8110*/  F2FP.BF16.F32.PACK_AB R68, R9, R8 ;  /* 0x000000080944723e */ /* 0x000fe200000010ff */
[C---:B------:R-:W-:Y:S01]  /*8120*/  FMUL R12, R38.reuse, R16 ;  /* 0x00000010260c7220 */ /* 0x040fe20000400000 */
[----:B------:R-:W-:Y:S01]  /*8130*/  FMUL R13, R38, R17 ;  /* 0x00000011260d7220 */ /* 0x000fe20000400000 */
[----:B------:R-:W-:Y:S01]  /*8140*/  FFMA R15, R41, R40, R15 ;  /* 0x00000028290f7223 */ /* 0x000fe2000000000f */
[----:B------:R-:W-:Y:S01]  /*8150*/  LOP3.LUT R40, R59, 0xffff0000, RZ, 0xc0, !PT ;  /* 0xffff00003b287812 */ /* 0x000fe200078ec0ff */
[----:B------:R-:W-:Y:S01]  /*8160*/  FFMA R12, R41, R43, R12 ;  /* 0x0000002b290c7223 */ /* 0x000fe2000000000c */
[----:B------:R-:W-:Y:S01]  /*8170*/  SHF.L.U32 R43, R64, 0x10, RZ ;  /* 0x00000010402b7819 */ /* 0x000fe200000006ff */
[----:B------:R-:W-:Y:S01]  /*8180*/  FMUL R14, R38, R18 ;  /* 0x00000012260e7220 */ /* 0x000fe20000400000 */
[----:B------:R-:W-:Y:S01]  /*8190*/  F2FP.BF16.F32.PACK_AB R69, R15, R10 ;  /* 0x0000000a0f45723e */ /* 0x000fe200000010ff */
[----:B------:R1:W-:Y:S01]  /*81a0*/  STS.128 [R97+0x2000], R52 ;  /* 0x0020003461007388 */ /* 0x0003e20000000c00 */
[----:B------:R-:W-:Y:S01]  /*81b0*/  FFMA R13, R41, R42, R13 ;  /* 0x0000002a290d7223 */ /* 0x000fe2000000000d */
[----:B------:R-:W-:Y:S01]  /*81c0*/  LOP3.LUT R42, R64, 0xffff0000, RZ, 0xc0, !PT ;  /* 0xffff0000402a7812 */ /* 0x000fe200078ec0ff */
[C---:B------:R-:W-:Y:S01]  /*81d0*/  FMUL R19, R38.reuse, R19 ;  /* 0x0000001326137220 */ /* 0x040fe20000400000 */
[C---:B------:R-:W-:Y:S01]  /*81e0*/  FMUL R16, R38.reuse, R20 ;  /* 0x0000001426107220 */ /* 0x040fe20000400000 */
[C---:B------:R-:W-:Y:S01]  /*81f0*/  FMUL R17, R38.reuse, R21 ;  /* 0x0000001526117220 */ /* 0x040fe20000400000 */
[----:B------:R-:W-:Y:S01]  /*8200*/  F2FP.BF16.F32.PACK_AB R70, R13, R12 ;  /* 0x0000000c0d46723e */ /* 0x000fe200000010ff */
[----:B------:R-:W-:Y:S01]  /*8210*/  FFMA R14, R41, R45, R14 ;  /* 0x0000002d290e7223 */ /* 0x000fe2000000000e */
[----:B------:R-:W-:Y:S01]  /*8220*/  SHF.L.U32 R45, R65, 0x10, RZ ;  /* 0x00000010412d7819 */ /* 0x000fe200000006ff */
[----:B------:R-:W-:Y:S01]  /*8230*/  FFMA R19, R41, R40, R19 ;  /* 0x0000002829137223 */ /* 0x000fe20000000013 */
[----:B------:R-:W-:Y:S01]  /*8240*/  LOP3.LUT R40, R65, 0xffff0000, RZ, 0xc0, !PT ;  /* 0xffff000041287812 */ /* 0x000fe200078ec0ff */
[----:B------:R-:W-:Y:S01]  /*8250*/  FFMA R16, R41, R43, R16 ;  /* 0x0000002b29107223 */ /* 0x000fe20000000010 */
[----:B------:R-:W-:Y:S01]  /*8260*/  SHF.L.U32 R43, R67, 0x10, RZ ;  /* 0x00000010432b7819 */ /* 0x000fe200000006ff */
[C---:B------:R-:W-:Y:S01]  /*8270*/  FMUL R18, R38.reuse, R22 ;  /* 0x0000001626127220 */ /* 0x040fe20000400000 */
[----:B------:R-:W-:Y:S01]  /*8280*/  F2FP.BF16.F32.PACK_AB R71, R19, R14 ;  /* 0x0000000e1347723e */ /* 0x000fe200000010ff */
[C---:B------:R-:W-:Y:S01]  /*8290*/  FFMA R17, R41.reuse, R42, R17 ;  /* 0x0000002a29117223 */ /* 0x040fe20000000011 */
[----:B------:R-:W-:Y:S01]  /*82a0*/  FMUL R23, R38, R23 ;  /* 0x0000001726177220 */ /* 0x000fe20000400000 */
[----:B------:R-:W-:Y:S01]  /*82b0*/  SHF.L.U32 R42, R66, 0x10, RZ ;  /* 0x00000010422a7819 */ /* 0x000fe200000006ff */
[----:B------:R-:W-:Y:S01]  /*82c0*/  FMUL R20, R38, R24 ;  /* 0x0000001826147220 */ /* 0x000fe20000400000 */
[----:B------:R3:W-:Y:S01]  /*82d0*/  STS.128 [R96+0x2010], R68 ;  /* 0x0020104460007388 */ /* 0x0007e20000000c00 */
[----:B------:R-:W-:Y:S01]  /*82e0*/  FFMA R18, R41, R45, R18 ;  /* 0x0000002d29127223 */ /* 0x000fe20000000012 */
[----:B------:R-:W-:Y:S01]  /*82f0*/  SHF.L.U32 R45, R75, 0x10, RZ ;  /* 0x000000104b2d7819 */ /* 0x000fe200000006ff */
[C---:B------:R-:W-:Y:S01]  /*8300*/  FFMA R23, R41.reuse, R40, R23 ;  /* 0x0000002829177223 */ /* 0x040fe20000000017 */
[----:B------:R-:W-:Y:S01]  /*8310*/  LOP3.LUT R40, R66, 0xffff0000, RZ, 0xc0, !PT ;  /* 0xffff000042287812 */ /* 0x000fe200078ec0ff */
[----:B------:R-:W-:Y:S01]  /*8320*/  FFMA R20, R41, R42, R20 ;  /* 0x0000002a29147223 */ /* 0x000fe20000000014 */
[----:B------:R-:W-:Y:S01]  /*8330*/  LOP3.LUT R42, R67, 0xffff0000, RZ, 0xc0, !PT ;  /* 0xffff0000432a7812 */ /* 0x000fe200078ec0ff */
[C---:B------:R-:W-:Y:S01]  /*8340*/  FMUL R21, R38.reuse, R25 ;  /* 0x0000001926157220 */ /* 0x040fe20000400000 */
[C---:B------:R-:W-:Y:S01]  /*8350*/  FMUL R22, R38.reuse, R26 ;  /* 0x0000001a26167220 */ /* 0x040fe20000400000 */
[C---:B------:R-:W-:Y:S01]  /*8360*/  FMUL R27, R38.reuse, R27 ;  /* 0x0000001b261b7220 */ /* 0x040fe20000400000 */
[----:B------:R-:W-:Y:S01]  /*8370*/  FMUL R24, R38, R28 ;  /* 0x0000001c26187220 */ /* 0x000fe20000400000 */
        /* <DEDUP_REMOVED lines=8> */
[----:B------:R-:W-:Y:S01]  /*8400*/  FFMA R24, R41, R40, R24 ;  /* 0x0000002829187223 */ /* 0x000fe20000000018 */
[----:B------:R-:W-:Y:S01]  /*8410*/  LOP3.LUT R40, R73, 0xffff0000, RZ, 0xc0, !PT ;  /* 0xffff000049287812 */ /* 0x000fe200078ec0ff */
[C---:B------:R-:W-:Y:S01]  /*8420*/  FFMA R25, R41.reuse, R42, R25 ;  /* 0x0000002a29197223 */ /* 0x040fe20000000019 */
[----:B------:R-:W-:Y:S01]  /*8430*/  FMUL R31, R38, R31 ;  /* 0x0000001f261f7220 */ /* 0x000fe20000400000 */
[C---:B------:R-:W-:Y:S01]  /*8440*/  FFMA R26, R41.reuse, R43, R26 ;  /* 0x0000002b291a7223 */ /* 0x040fe2000000001a */
[----:B------:R-:W-:Y:S01]  /*8450*/  SHF.L.U32 R43, R74, 0x10, RZ ;  /* 0x000000104a2b7819 */ /* 0x000fe200000006ff */
[----:B------:R-:W-:Y:S01]  /*8460*/  FMUL R28, R38, R32 ;  /* 0x00000020261c7220 */ /* 0x000fe20000400000 */
[----:B------:R-:W-:Y:S01]  /*8470*/  LOP3.LUT R42, R74, 0xffff0000, RZ, 0xc0, !PT ;  /* 0xffff00004a2a7812 */ /* 0x000fe200078ec0ff */
[C---:B------:R-:W-:Y:S01]  /*8480*/  FMUL R29, R38.reuse, R33 ;  /* 0x00000021261d7220 */ /* 0x040fe20000400000 */
[C---:B------:R-:W-:Y:S01]  /*8490*/  FMUL R30, R38.reuse, R34 ;  /* 0x00000022261e7220 */ /* 0x040fe20000400000 */
[----:B------:R-:W-:Y:S01]  /*84a0*/  FFMA R31, R41, R40, R31 ;  /* 0x00000028291f7223 */ /* 0x000fe2000000001f */
[----:B------:R-:W-:Y:S01]  /*84b0*/  FMUL R35, R38, R35 ;  /* 0x0000002326237220 */ /* 0x000fe20000400000 */
[----:B-1----:R-:W-:Y:S01]  /*84c0*/  F2FP.BF16.F32.PACK_AB R52, R17, R16 ;  /* 0x000000101134723e */ /* 0x002fe200000010ff */
[----:B------:R-:W-:Y:S01]  /*84d0*/  FFMA R28, R41, R43, R28 ;  /* 0x0000002b291c7223 */ /* 0x000fe2000000001c */
[----:B------:R-:W-:Y:S01]  /*84e0*/  F2FP.BF16.F32.PACK_AB R53, R23, R18 ;  /* 0x000000121735723e */ /* 0x000fe200000010ff */
[----:B------:R-:W-:Y:S01]  /*84f0*/  FFMA R29, R41, R42, R29 ;  /* 0x0000002a291d7223 */ /* 0x000fe2000000001d */
[----:B------:R-:W-:Y:S01]  /*8500*/  F2FP.BF16.F32.PACK_AB R54, R21, R20 ;  /* 0x000000141536723e */ /* 0x000fe200000010ff */
[----:B------:R-:W-:Y:S01]  /*8510*/  FFMA R30, R41, R45, R30 ;  /* 0x0000002d291e7223 */ /* 0x000fe2000000001e */
[----:B------:R-:W-:Y:S01]  /*8520*/  F2FP.BF16.F32.PACK_AB R55, R27, R22 ;  /* 0x000000161b37723e */ /* 0x000fe200000010ff */
[----:B------:R-:W-:Y:S01]  /*8530*/  FFMA R35, R41, R44, R35 ;  /* 0x0000002c29237223 */ /* 0x000fe20000000023 */
[----:B------:R-:W-:Y:S02]  /*8540*/  F2FP.BF16.F32.PACK_AB R104, R25, R24 ;  /* 0x000000181968723e */ /* 0x000fe400000010ff */
[----:B------:R-:W-:Y:S01]  /*8550*/  F2FP.BF16.F32.PACK_AB R105, R31, R26 ;  /* 0x0000001a1f69723e */ /* 0x000fe200000010ff */
[----:B------:R3:W-:Y:S01]  /*8560*/  STS.128 [R95+0x2020], R52 ;  /* 0x002020345f007388 */ /* 0x0007e20000000c00 */
        /* <DEDUP_REMOVED lines=8> */
[----:B-1----:R-:W1:Y:S02]  /*85f0*/  FENCE.VIEW.ASYNC.S ;  /* 0x00000000000073c6 */ /* 0x002e640000000000 */
[----:B-1----:R-:W-:Y:S06]  /*8600*/  BAR.SYNC.DEFER_BLOCKING 0x1, 0x80 ;  /* 0x0042000000007b1d */ /* 0x002fec0000010000 */
[----:B------:R-:W-:Y:S05]  /*8610*/  @P0 BRA `(.L_x_130) ;  /* 0x0000000000380947 */ /* 0x000fea0003800000 */
[----:B------:R-:W-:Y:S02]  /*8620*/  UIADD3 UR4, UP0, UPT, UR62, 0x680, URZ ;  /* 0x000006803e047890 */ /* 0x000fe4000ff1e0ff */
[----:B------:R-:W-:Y:S02]  /*8630*/  UIADD3 UR13, UPT, UPT, UR49, 0x20, URZ ;  /* 0x00000020310d7890 */ /* 0x000fe4000fffe0ff */
[----:B------:R-:W-:Y:S02]  /*8640*/  UIADD3 UR12, UPT, UPT, UR43, 0x2200, URZ ;  /* 0x000022002b0c7890 */ /* 0x000fe4000fffe0ff */
[----:B------:R-:W-:Y:S01]  /*8650*/  UIADD3.X UR5, UPT, UPT, URZ, UR63, URZ, UP0, !UPT ;  /* 0x0000003fff057290 */ /* 0x000fe200087fe4ff */
[----:B------:R-:W-:Y:S01]  /*8660*/  UMOV UR14, UR50 ;  /* 0x00000032000e7c82 */ /* 0x000fe20008000000 */
[----:B------:R-:W-:Y:S01]  /*8670*/  UMOV UR15, UR36 ;  /* 0x00000024000f7c82 */ /* 0x000fe20008000000 */
[----:B------:R-:W-:Y:S02]  /*8680*/  UIADD3 UR9, UPT, UPT, UR49, 0xa0, URZ ;  /* 0x000000a031097890 */ /* 0x000fe4000fffe0ff */
[----:B------:R-:W-:Y:S01]  /*8690*/  UIADD3 UR8, UPT, UPT, UR43, 0x3200, URZ ;  /* 0x000032002b087890 */ /* 0x000fe2000fffe0ff */
[----:B------:R-:W-:Y:S03]  /*86a0*/  UMOV UR10, UR50 ;  /* 0x00000032000a7c82 */ /* 0x000fe60008000000 */
[----:B------:R1:W-:Y:S01]  /*86b0*/  UTMASTG.3D [UR12], [UR4] ;  /* 0x0000000c040073b5 */ /* 0x0003e20008010000 */
[----:B------:R-:W-:Y:S04]  /*86c0*/  UMOV UR11, UR36 ;  /* 0x00000024000b7c82 */ /* 0x000fe80008000000 */
[----:B------:R1:W-:Y:S01]  /*86d0*/  UTMASTG.3D [UR8], [UR4] ;  /* 0x00000008040073b5 */ /* 0x0003e20008010000 */
[----:B------:R0:W-:Y:S01]  /*86e0*/  UTMACMDFLUSH ;  /* 0x00000000000079b7 */ /* 0x0001e20000000000 */
[----:B-1----:R-:W-:Y:S04]  /*86f0*/  DEPBAR.LE SB0, 0x1 ;  /* 0x000080400000791a */ /* 0x002fe80000000000 */
.L_x_130:
[----:B------:R-:W-:Y:S05]  /*8700*/  BSYNC.RECONVERGENT B0 ;  /* 0x0000000000007941 */ /* 0x000fea0003800200 */
.L_x_129:
[----:B------:R-:W-:Y:S01]  /*8710*/  BAR.SYNC.DEFER_BLOCKING 0x1, 0x80 ;  /* 0x0042000000007b1d */ /* 0x000fe20000010000 */
[----:B------:R-:W-:Y:S04]  /*8720*/  UIADD3 UR4, UPT, UPT, UR46, 0x1, URZ ;  /* 0x000000012e047890 */ /* 0x000fe8000fffe0ff */
[----:B------:R-:W-:Y:S04]  /*8730*/  UISETP.NE.AND UP0, UPT, UR4, 0x4, UPT ;  /* 0x000000040400788c */ /* 0x000fe8000bf05270 */
[----:B------:R-:W-:Y:S01]  /*8740*/  USEL UR44, UR4, URZ, UP0 ;  /* 0x000000ff042c7287 */ /* 0x000fe20008000000 */
[----:B------:R1:W-:Y:S01]  /*8750*/  @P6 SYNCS.ARRIVE.TRANS64.RED.A1T0 RZ, [R61+URZ], RZ ;  /* 0x000000ff3dff69a7 */ /* 0x0003e200081004ff */
[----:B------:R-:W-:Y:S01]  /*8760*/  BSSY B1, `(.L_x_131) ;  /* 0x0000017000017945 */ /* 0x000fe20003800000 */
[----:B------:R-:W4:Y:S02]  /*8770*/  @P6 SYNCS.PHASECHK.TRANS64.TRYWAIT P0, [R62+URZ+0x80], R63 ;  /* 0x0000803f3e0065a7 */ /* 0x000f2400080011ff */
[----:B----4-:R-:W-:Y:S01]  /*8780*/  @P6 SEL R47, RZ, 0x1, !P0 ;  /* 0x00000001ff2f6807 */ /* 0x010fe20004000000 */
[----:B-1----:R-:W-:Y:S06]  /*8790*/  @!P6 BRA `(.L_x_132) ;  /* 0x00000000004ce947 */ /* 0x002fec0003800000 */
        /* <DEDUP_REMOVED lines=9> */
[----:B------:R-:W-:Y:S04]  /*8830*/  SHF.L.U32 R5, R94, 0x1f, RZ ;  /* 0x0000001f5e057819 */ /* 0x000fe800000006ff */
[----:B------:R-:W1:Y:S02]  /*8840*/  SYNCS.PHASECHK.TRANS64.TRYWAIT P0, [R62+URZ+0x80], R5 ;  /* 0x000080053e0075a7 */ /* 0x000e6400080011ff */
[----:B-1----:R-:W-:Y:S05]  /*8850*/  @!P0 BRA `(.L_x_135) ;  /* 0x0000002800488947 */ /* 0x002fea0003800000 */
.L_x_134:
[----:B------:R-:W-:Y:S05]  /*8860*/  BSYNC B0 ;  /* 0x0000000000007941 */ /* 0x000fea0003800000 */
.L_x_133:
[----:B------:R-:W-:Y:S02]  /*8870*/  ISETP.NE.AND P0, PT, R60, RZ, PT ;  /* 0x000000ff3c00720c */ /* 0x000fe40003f05270 */
[----:B------:R-:W-:Y:S11]  /*8880*/  IADD3 R46, PT, PT, R46, 0x1, RZ ;  /* 0x000000012e2e7810 */ /* 0x000ff60007ffe0ff */
[----:B------:R4:W1:Y:S04]  /*8890*/  @P0 LDS.128 R48, [R4] ;  /* 0x0000000004300984 */ /* 0x0008680000000c00 */
[----:B------:R4:W1:Y:S04]  /*88a0*/  @P0 LDS.128 R56, [R3+0x10] ;  /* 0x0000100003380984 */ /* 0x0008680000000c00 */
[----:B------:R4:W1:Y:S04]  /*88b0*/  @P0 LDS.128 R64, [R2+0x20] ;  /* 0x0000200002400984 */ /* 0x0008680000000c00 */
[----:B------:R4:W1:Y:S02]  /*88c0*/  @P0 LDS.128 R72, [R0+0x30] ;  /* 0x0000300000480984 */ /* 0x0008640000000c00 */
.L_x_132:
[----:B------:R-:W-:Y:S05]  /*88d0*/  BSYNC B1 ;  /* 0x0000000000017941 */ /* 0x000fea0003800000 */
.L_x_131:
[----:B----4-:R-:W-:Y:S05]  /*88e0*/  VIADD R0, R39, 0x40 ;  /* 0x0000004027007836 */ /* 0x010fea0000000000 */
[----:B------:R-:W-:Y:S04]  /*88f0*/  SHF.R.U32.HI R0, RZ, 0x15, R0 ;  /* 0x00000015ff007819 */ /* 0x000fe80000011600 */
[----:B------:R-:W-:Y:S11]  /*8900*/  LOP3.LUT P0, RZ, R0, 0x3, R85, 0x48, !PT ;  /* 0x0000000300ff7812 */ /* 0x000ff60007804855 */
[----:B------:R-:W-:Y:S02]  /*8910*/  @!UPT UIADD3 URZ, UPT, UPT, URZ, URZ, URZ ;  /* 0x000000fffffff290 */ /* 0x000fe4000fffe0ff */
[----:B------:R-:W-:Y:S05]  /*8920*/  @!P0 BRA `(.L_x_136) ;  /* 0x0000000000408947 */ /* 0x000fea0003800000 */
[----:B------:R-:W1:Y:S01]  /*8930*/  LDCU.64 UR8, c[0x4][0x70] ;  /* 0x01000e00ff0877ac */ /* 0x000e620008000a00 */
[----:B------:R-:W-:Y:S01]  /*8940*/  MOV R3, 0x0 ;  /* 0x0000000000037802 */ /* 0x000fe20000000f00 */
[----:B------:R-:W-:Y:S02]  /*8950*/  HFMA2 R12, -RZ, RZ, 0, 5.9604644775390625e-08 ;  /* 0x00000001ff0c7431 */ /* 0x000fe400000001ff */
[----:B------:R-:W-:Y:S02]  /*8960*/  IMAD.MOV.U32 R8, RZ, RZ, 0x192 ;  /* 0x00000192ff087424 */ /* 0x000fe400078e00ff */
[----:B------:R-:W-:Y:S01]  /*8970*/  IMAD.MOV.U32 R13, RZ, RZ, RZ ;  /* 0x000000ffff0d7224 */ /* 0x000fe200078e00ff */
[----:B------:R-:W4:Y:S01]  /*8980*/  LDCU.64 UR6, c[0x4][0x78] ;  /* 0x01000f00ff0677ac */ /* 0x000f220008000a00 */
[----:B------:R-:W2:Y:S01]  /*8990*/  LDC.64 R2, c[0x4][R3] ;  /* 0x0100000003027b82 */ /* 0x000ea20000000a00 */
[----:B------:R-:W5:Y:S01]  /*89a0*/  LDCU.64 UR4, c[0x4][0x10] ;  /* 0x01000200ff0477ac */ /* 0x000f620008000a00 */
[----:B-1----:R-:W-:Y:S01]  /*89b0*/  MOV R5, UR9 ;  /* 0x0000000900057c02 */ /* 0x002fe20008000f00 */
[----:B------:R-:W-:Y:S01]  /*89c0*/  IMAD.U32 R4, RZ, RZ, UR8 ;  /* 0x00000008ff047e24 */ /* 0x000fe2000f8e00ff */
[----:B----4-:R-:W-:Y:S01]  /*89d0*/  MOV R7, UR7 ;  /* 0x0000000700077c02 */ /* 0x010fe20008000f00 */
[----:B------:R-:W-:Y:S01]  /*89e0*/  IMAD.U32 R6, RZ, RZ, UR6 ;  /* 0x00000006ff067e24 */ /* 0x000fe2000f8e00ff */
[----:B-----5:R-:W-:Y:S01]  /*89f0*/  MOV R11, UR5 ;  /* 0x00000005000b7c02 */ /* 0x020fe20008000f00 */
[----:B------:R-:W-:Y:S02]  /*8a00*/  IMAD.U32 R10, RZ, RZ, UR4 ;  /* 0x00000004ff0a7e24 */ /* 0x000fe4000f8e00ff */
[----:B------:R-:W-:Y:S07]  /*8a10*/  LEPC R20, `(.L_x_136) ;  /* 0x000000001014794e */ /* 0x000fee0000000000 */
[----:B--23--:R-:W-:Y:S05]  /*8a20*/  CALL.ABS.NOINC R2 ;  /* 0x0000000002007343 */ /* 0x00cfea0003c00000 */
.L_x_136:
[C---:B-1----:R-:W-:Y:S01]  /*8a30*/  SHF.L.U32 R40, R48.reuse, 0x10, RZ ;  /* 0x0000001030287819 */ /* 0x042fe200000006ff */
[----:B------:R-:W-:Y:S05]  /*8a40*/  WARPSYNC.ALL ;  /* 0x0000000000007948 */ /* 0x000fea0003800000 */
[----:B------:R-:W-:Y:S01]  /*8a50*/  R2UR UR4, R39 ;  /* 0x00000000270472ca */ /* 0x000fe200000e0000 */
[----:B------:R-:W-:Y:S01]  /*8a60*/  BSSY.RECONVERGENT B0, `(.L_x_137) ;  /* 0x0000093000007945 */ /* 0x000fe20003800200 */
[----:B------:R-:W-:Y:S02]  /*8a70*/  LOP3.LUT R43, R48, 0xffff0000, RZ, 0xc0, !PT ;  /* 0xffff0000302b7812 */ /* 0x000fe400078ec0ff */
[----:B------:R-:W-:Y:S02]  /*8a80*/  SHF.L.U32 R42, R49, 0x10, RZ ;  /* 0x00000010312a7819 */ /* 0x000fe400000006ff */
[C---:B------:R-:W-:Y:S02]  /*8a90*/  SHF.L.U32 R45, R51.reuse, 0x10, RZ ;  /* 0x00000010332d7819 */ /* 0x040fe400000006ff */
[----:B------:R-:W-:Y:S02]  /*8aa0*/  LOP3.LUT R44, R51, 0xffff0000, RZ, 0xc0, !PT ;  /* 0xffff0000332c7812 */ /* 0x000fe400078ec0ff */
[----:B------:R-:W-:Y:S02]  /*8ab0*/  ISETP.NE.AND P6, PT, R100, RZ, PT ;  /* 0x000000ff6400720c */ /* 0x000fe40003fc5270 */
[----:B------:R-:W-:Y:S01]  /*8ac0*/  ISETP.NE.AND P0, PT, R99, RZ, PT ;  /* 0x000000ff6300720c */ /* 0x000fe20003f05270 */
[----:B------:R-:W1:Y:S01]  /*8ad0*/  LDTM.x32 R4, tmem[UR4+0x40] ;  /* 0x00004004000479ee */ /* 0x000e6200082c0000 */
[----:B------:R-:W-:Y:S02]  /*8ae0*/  MOV R61, UR44 ;  /* 0x0000002c003d7c02 */ /* 0x000fe40008000f00 */
[----:B------:R-:W-:Y:S07]  /*8af0*/  LEA R62, R46, UR43, 0x3 ;  /* 0x0000002b2e3e7c11 */ /* 0x000fee000f8e18ff */
[----:B------:R-:W-:Y:S02]  /*8b00*/  @P6 LEA R61, R61, UR43, 0x3 ;  /* 0x0000002b3d3d6c11 */ /* 0x000fe4000f8e18ff */
[----:B------:R-:W-:Y:S02]  /*8b10*/  @P6 SHF.L.U32 R63, R94, 0x1f, RZ ;  /* 0x0000001f5e3f6819 */ /* 0x000fe400000006ff */
[----:B------:R-:W-:Y:S04]  /*8b20*/  @P6 IADD3 R61, PT, PT, R61, 0xa0, RZ ;  /* 0x000000a03d3d6810 */ /* 0x000fe80007ffe0ff */
[----:B------:R-:W-:Y:S01]  /*8b30*/  @P6 PRMT R61, R102, 0x654, R61 ;  /* 0x00000654663d6816 */ /* 0x000fe2000000003d */
[C---:B-1----:R-:W-:Y:S01]  /*8b40*/  FMUL R0, R38.reuse, R4 ;  /* 0x0000000426007220 */ /* 0x042fe20000400000 */
        /* <DEDUP_REMOVED lines=10> */
[----:B---3--:R-:W-:Y:S01]  /*8bf0*/  F2FP.BF16.F32.PACK_AB R68, R2, R0 ;  /* 0x000000000244723e */ /* 0x008fe200000010ff */
[----:B------:R-:W-:Y:S01]  /*8c00*/  FMUL R5, R38, R9 ;  /* 0x0000000926057220 */ /* 0x000fe20000400000 */
[C---:B------:R-:W-:Y:S01]  /*8c10*/  FFMA R7, R41.reuse, R40, R7 ;  /* 0x0000002829077223 */ /* 0x040fe20000000007 */
[----:B------:R-:W-:Y:S01]  /*8c20*/  SHF.L.U32 R40, R56, 0x10, RZ ;  /* 0x0000001038287819 */ /* 0x000fe200000006ff */
[C---:B------:R-:W-:Y:S01]  /*8c30*/  FMUL R6, R38.reuse, R10 ;  /* 0x0000000a26067220 */ /* 0x040fe20000400000 */
[C---:B------:R-:W-:Y:S01]  /*8c40*/  FMUL R11, R38.reuse, R11 ;  /* 0x0000000b260b7220 */ /* 0x040fe20000400000 */
[----:B------:R-:W-:Y:S01]  /*8c50*/  FFMA R4, R41, R43, R4 ;  /* 0x0000002b29047223 */ /* 0x000fe20000000004 */
[----:B------:R-:W-:Y:S01]  /*8c60*/  SHF.L.U32 R43, R57, 0x10, RZ ;  /* 0x00000010392b7819 */ /* 0x000fe200000006ff */
[----:B------:R-:W-:Y:S01]  /*8c70*/  FMUL R8, R38, R12 ;  /* 0x0000000c26087220 */ /* 0x000fe20000400000 */
[----:B------:R-:W-:Y:S01]  /*8c80*/  F2FP.BF16.F32.PACK_AB R69, R7, R3 ;  /* 0x000000030745723e */ /* 0x000fe200000010ff */
[C---:B------:R-:W-:Y:S01]  /*8c90*/  FFMA R5, R41.reuse, R42, R5 ;  /* 0x0000002a29057223 */ /* 0x040fe20000000005 */
[----:B------:R-:W-:Y:S01]  /*8ca0*/  LOP3.LUT R42, R56, 0xffff0000, RZ, 0xc0, !PT ;  /* 0xffff0000382a7812 */ /* 0x000fe200078ec0ff */
[----:B------:R-:W-:Y:S01]  /*8cb0*/  FFMA R6, R41, R45, R6 ;  /* 0x0000002d29067223 */ /* 0x000fe20000000006 */
[----:B------:R-:W-:Y:S01]  /*8cc0*/  SHF.L.U32 R45, R65, 0x10, RZ ;  /* 0x00000010412d7819 */ /* 0x000fe200000006ff */
[----:B------:R-:W-:Y:S01]  /*8cd0*/  FFMA R11, R41, R44, R11 ;  /* 0x0000002c290b7223 */ /* 0x000fe2000000000b */
[----:B------:R-:W-:Y:S01]  /*8ce0*/  F2FP.BF16.F32.PACK_AB R70, R5, R4 ;  /* 0x000000040546723e */ /* 0x000fe200000010ff */
[----:B------:R-:W-:Y:S01]  /*8cf0*/  FFMA R8, R41, R40, R8 ;  /* 0x0000002829087223 */ /* 0x000fe20000000008 */
[----:B------:R-:W-:Y:S01]  /*8d00*/  LOP3.LUT R40, R57, 0xffff0000, RZ, 0xc0, !PT ;  /* 0xffff000039287812 */ /* 0x000fe200078ec0ff */
[C---:B------:R-:W-:Y:S01]  /*8d10*/  FMUL R9, R38.reuse, R13 ;  /* 0x0000000d26097220 */ /* 0x040fe20000400000 */
[----:B------:R-:W-:Y:S01]  /*8d20*/  F2FP.BF16.F32.PACK_AB R71, R11, R6 ;  /* 0x000000060b47723e */ /* 0x000fe200000010ff */
[C---:B------:R-:W-:Y:S01]  /*8d30*/  FMUL R10, R38.reuse, R14 ;  /* 0x0000000e260a7220 */ /* 0x040fe20000400000 */
[----:B------:R-:W-:Y:S01]  /*8d40*/  LOP3.LUT R44, R75, 0xffff0000, RZ, 0xc0, !PT ;  /* 0xffff00004b2c7812 */ /* 0x000fe200078ec0ff */
[----:B------:R-:W-:Y:S01]  /*8d50*/  FMUL R15, R38, R15 ;  /* 0x0000000f260f7220 */ /* 0x000fe20000400000 */
        /* <DEDUP_REMOVED lines=8> */
[----:B------:R-:W-:Y:S01]  /*8de0*/  FMUL R13, R38, R17 ;  /* 0x00000011260d7220 */ /* 0x000fe20000400000 */
[----:B------:R-:W-:Y:S01]  /*8df0*/  F2FP.BF16.F32.PACK_AB R53, R15, R10 ;  /* 0x0000000a0f35723e */ /* 0x000fe200000010ff */
[C---:B------:R-:W-:Y:S01]  /*8e00*/  FFMA R12, R41.reuse, R42, R12 ;  /* 0x0000002a290c7223 */ /* 0x040fe2000000000c */
[----:B------:R-:W-:Y:S01]  /*8e10*/  LOP3.LUT R42, R64, 0xffff0000, RZ, 0xc0, !PT ;  /* 0xffff0000402a7812 */ /* 0x000fe200078ec0ff */
[C---:B------:R-:W-:Y:S01]  /*8e20*/  FMUL R14, R38.reuse, R18 ;  /* 0x00000012260e7220 */ /* 0x040fe20000400000 */
[----:B------:R-:W-:Y:S01]  /*8e30*/  FFMA R13, R41, R40, R13 ;  /* 0x00000028290d7223 */ /* 0x000fe2000000000d */
[----:B------:R-:W-:Y:S01]  /*8e40*/  LOP3.LUT R40, R59, 0xffff0000, RZ, 0xc0, !PT ;  /* 0xffff00003b287812 */ /* 0x000fe200078ec0ff */
[----:B------:R1:W-:Y:S01]  /*8e50*/  STS.128 [R97+0x4000], R68 ;  /* 0x0040004461007388 */ /* 0x0003e20000000c00 */
[----:B------:R-:W-:Y:S01]  /*8e60*/  FMUL R19, R38, R19 ;  /* 0x0000001326137220 */ /* 0x000fe20000400000 */
[----:B------:R-:W-:Y:S01]  /*8e70*/  FFMA R14, R41, R43, R14 ;  /* 0x0000002b290e7223 */ /* 0x000fe2000000000e */
[----:B------:R-:W-:Y:S01]  /*8e80*/  SHF.L.U32 R43, R64, 0x10, RZ ;  /* 0x00000010402b7819 */ /* 0x000fe200000006ff */
[C---:B------:R-:W-:Y:S01]  /*8e90*/  FMUL R16, R38.reuse, R20 ;  /* 0x0000001426107220 */ /* 0x040fe20000400000 */
        /* <DEDUP_REMOVED lines=18> */
[C---:B------:R-:W-:Y:S01]  /*8fc0*/  FMUL R22, R38.reuse, R26 ;  /* 0x0000001a26167220 */ /* 0x040fe20000400000 */
[----:B------:R-:W-:Y:S01]  /*8fd0*/  FMUL R27, R38, R27 ;  /* 0x0000001b261b7220 */ /* 0x000fe20000400000 */
[----:B------:R-:W-:Y:S01]  /*8fe0*/  FFMA R20, R41, R43, R20 ;  /* 0x0000002b29147223 */ /* 0x000fe20000000014 */
[----:B------:R-:W-:Y:S01]  /*8ff0*/  SHF.L.U32 R43, R73, 0x10, RZ ;  /* 0x00000010492b7819 */ /* 0x000fe200000006ff */
[C---:B------:R-:W-:Y:S01]  /*9000*/  FFMA R21, R41.reuse, R40, R21 ;  /* 0x0000002829157223 */ /* 0x040fe20000000015 */
[C---:B------:R-:W-:Y:S01]  /*9010*/  FFMA R22, R41.reuse, R45, R22 ;  /* 0x0000002d29167223 */ /* 0x040fe20000000016 */
[C---:B------:R-:W-:Y:S01]  /*9020*/  FFMA R27, R41.reuse, R42, R27 ;  /* 0x0000002a291b7223 */ /* 0x040fe2000000001b */
[----:B------:R-:W-:Y:S01]  /*9030*/  SHF.L.U32 R40, R72, 0x10, RZ ;  /* 0x0000001048287819 */ /* 0x000fe200000006ff */
[----:B------:R-:W-:Y:S01]  /*9040*/  FMUL R24, R38, R28 ;  /* 0x0000001c26187220 */ /* 0x000fe20000400000 */
[----:B------:R-:W-:Y:S01]  /*9050*/  LOP3.LUT R42, R72, 0xffff0000, RZ, 0xc0, !PT ;  /* 0xffff0000482a7812 */ /* 0x000fe200078ec0ff */
[C---:B------:R-:W-:Y:S01]  /*9060*/  FMUL R25, R38.reuse, R29 ;  /* 0x0000001d26197220 */ /* 0x040fe20000400000 */
[C---:B------:R-:W-:Y:S01]  /*9070*/  FMUL R26, R38.reuse, R30 ;  /* 0x0000001e261a7220 */ /* 0x040fe20000400000 */
[----:B------:R-:W-:Y:S01]  /*9080*/  FFMA R24, R41, R40, R24 ;  /* 0x0000002829187223 */ /* 0x000fe20000000018 */
[----:B------:R-:W-:Y:S01]  /*9090*/  LOP3.LUT R40, R73, 0xffff0000, RZ, 0xc0, !PT ;  /* 0xffff000049287812 */ /* 0x000fe200078ec0ff */
[C---:B------:R-:W-:Y:S01]  /*90a0*/  FFMA R25, R41.reuse, R42, R25 ;  /* 0x0000002a29197223 */ /* 0x040fe20000000019 */
        /* <DEDUP_REMOVED lines=46> */
.L_x_138:
[----:B------:R-:W-:Y:S05]  /*9390*/  BSYNC.RECONVERGENT B0 ;  /* 0x0000000000007941 */ /* 0x000fea0003800200 */
.L_x_137:
        /* <DEDUP_REMOVED lines=21> */
.L_x_142:
[----:B------:R-:W-:Y:S05]  /*94f0*/  BSYNC B0 ;  /* 0x0000000000007941 */ /* 0x000fea0003800000 */
.L_x_141:
[----:B------:R-:W-:Y:S11]  /*9500*/  ISETP.NE.AND P0, PT, R60, RZ, PT ;  /* 0x000000ff3c00720c */ /* 0x000ff60003f05270 */
[----:B------:R-:W-:Y:S02]  /*9510*/  @!UPT UIADD3 URZ, UPT, UPT, URZ, URZ, URZ ;  /* 0x000000fffffff290 */ /* 0x000fe4000fffe0ff */
[----:B------:R4:W1:Y:S04]  /*9520*/  @P0 LDS.128 R48, [R3] ;  /* 0x0000000003300984 */ /* 0x0008680000000c00 */
[----:B------:R4:W1:Y:S04]  /*9530*/  @P0 LDS.128 R56, [R2+0x10] ;  /* 0x0000100002380984 */ /* 0x0008680000000c00 */
[----:B------:R4:W1:Y:S04]  /*9540*/  @P0 LDS.128 R64, [R0+0x20] ;  /* 0x0000200000400984 */ /* 0x0008680000000c00 */
[----:B------:R4:W1:Y:S02]  /*9550*/  @P0 LDS.128 R72, [R46+0x30] ;  /* 0x000030002e480984 */ /* 0x0008640000000c00 */
.L_x_140:
[----:B------:R-:W-:Y:S05]  /*9560*/  BSYNC B1 ;  /* 0x0000000000017941 */ /* 0x000fea0003800000 */
.L_x_139:
        /* <DEDUP_REMOVED lines=21> */
.L_x_144:
[----:B------:R-:W-:Y:S01]  /*96c0*/  ISETP.NE.AND P0, PT, R99, RZ, PT ;  /* 0x000000ff6300720c */ /* 0x000fe20003f05270 */
[----:B------:R-:W-:Y:S05]  /*96d0*/  WARPSYNC.ALL ;  /* 0x0000000000007948 */ /* 0x000fea0003800000 */
[----:B------:R-:W-:Y:S01]  /*96e0*/  R2UR UR4, R39 ;  /* 0x00000000270472ca */ /* 0x000fe200000e0000 */
[----:B------:R-:W-:Y:S01]  /*96f0*/  BSSY.RECONVERGENT B0, `(.L_x_145) ;  /* 0x0000090000007945 */ /* 0x000fe20003800200 */
[C---:B-1----:R-:W-:Y:S02]  /*9700*/  SHF.L.U32 R40, R48.reuse, 0x10, RZ ;  /* 0x0000001030287819 */ /* 0x042fe400000006ff */
[----:B------:R-:W-:Y:S02]  /*9710*/  LOP3.LUT R42, R48, 0xffff0000, RZ, 0xc0, !PT ;  /* 0xffff0000302a7812 */ /* 0x000fe400078ec0ff */
[C---:B------:R-:W-:Y:S02]  /*9720*/  SHF.L.U32 R43, R49.reuse, 0x10, RZ ;  /* 0x00000010312b7819 */ /* 0x040fe400000006ff */
[----:B------:R-:W-:Y:S02]  /*9730*/  LOP3.LUT R44, R49, 0xffff0000, RZ, 0xc0, !PT ;  /* 0xffff0000312c7812 */ /* 0x000fe400078ec0ff */
[C---:B------:R-:W-:Y:S02]  /*9740*/  SHF.L.U32 R45, R50.reuse, 0x10, RZ ;  /* 0x00000010322d7819 */ /* 0x040fe400000006ff */
[----:B------:R-:W-:Y:S01]  /*9750*/  LOP3.LUT R46, R50, 0xffff0000, RZ, 0xc0, !PT ;  /* 0xffff0000322e7812 */ /* 0x000fe200078ec0ff */
[----:B------:R-:W1:Y:S01]  /*9760*/  LDTM.x32 R4, tmem[UR4+0x60] ;  /* 0x00006004000479ee */ /* 0x000e6200082c0000 */
[C---:B------:R-:W-:Y:S01]  /*9770*/  SHF.L.U32 R47, R51.reuse, 0x10, RZ ;  /* 0x00000010332f7819 */ /* 0x040fe200000006ff */
[----:B------:R-:W-:Y:S01]  /*9780*/  NOP ;  /* 0x0000000000007918 */ /* 0x000fe20000000000 */
[----:B------:R-:W-:Y:S02]  /*9790*/  LOP3.LUT R48, R51, 0xffff0000, RZ, 0xc0, !PT ;  /* 0xffff000033307812 */ /* 0x000fe400078ec0ff */
[C---:B------:R-:W-:Y:S02]  /*97a0*/  SHF.L.U32 R49, R56.reuse, 0x10, RZ ;  /* 0x0000001038317819 */ /* 0x040fe400000006ff */
[----:B------:R-:W-:Y:S02]  /*97b0*/  LOP3.LUT R51, R56, 0xffff0000, RZ, 0xc0, !PT ;  /* 0xffff000038337812 */ /* 0x000fe400078ec0ff */
[C---:B------:R-:W-:Y:S02]  /*97c0*/  SHF.L.U32 R50, R57.reuse, 0x10, RZ ;  /* 0x0000001039327819 */ /* 0x040fe400000006ff */
[----:B---3--:R-:W-:Y:S02]  /*97d0*/  LOP3.LUT R52, R57, 0xffff0000, RZ, 0xc0, !PT ;  /* 0xffff000039347812 */ /* 0x008fe400078ec0ff */
[C---:B------:R-:W-:Y:S02]  /*97e0*/  SHF.L.U32 R53, R58.reuse, 0x10, RZ ;  /* 0x000000103a357819 */ /* 0x040fe400000006ff */
[----:B------:R-:W-:Y:S02]  /*97f0*/  LOP3.LUT R54, R58, 0xffff0000, RZ, 0xc0, !PT ;  /* 0xffff00003a367812 */ /* 0x000fe400078ec0ff */
[----:B------:R-:W-:Y:S02]  /*9800*/  SHF.L.U32 R55, R59, 0x10, RZ ;  /* 0x000000103b377819 */ /* 0x000fe400000006ff */
[----:B------:R-:W-:Y:S02]  /*9810*/  IADD3 R101, PT, PT, R101, 0x110, RZ ;  /* 0x0000011065657810 */ /* 0x000fe40007ffe0ff */
[----:B------:R-:W-:Y:S02]  /*9820*/  LOP3.LUT R56, R59, 0xffff0000, RZ, 0xc0, !PT ;  /* 0xffff00003b387812 */ /* 0x000fe400078ec0ff */
[----:B------:R-:W-:Y:S01]  /*9830*/  SHF.L.U32 R57, R64, 0x10, RZ ;  /* 0x0000001040397819 */ /* 0x000fe200000006ff */
[----:B-1----:R-:W-:Y:S01]  /*9840*/  FMUL R4, R38, R4 ;  /* 0x0000000426047220 */ /* 0x002fe20000400000 */
[----:B------:R-:W-:Y:S01]  /*9850*/  LOP3.LUT R58, R64, 0xffff0000, RZ, 0xc0, !PT ;  /* 0xffff0000403a7812 */ /* 0x000fe200078ec0ff */
[C---:B------:R-:W-:Y:S01]  /*9860*/  FMUL R5, R38.reuse, R5 ;  /* 0x0000000526057220 */ /* 0x040fe20000400000 */
[----:B------:R-:W-:Y:S01]  /*9870*/  LOP3.LUT R101, R101, 0xfefffff8, RZ, 0xc0, !PT ;  /* 0xfefffff865657812 */ /* 0x000fe200078ec0ff */
[C---:B------:R-:W-:Y:S01]  /*9880*/  FFMA R4, R41.reuse, R40, R4 ;  /* 0x0000002829047223 */ /* 0x040fe20000000004 */
[C---:B------:R-:W-:Y:S01]  /*9890*/  FMUL R6, R38.reuse, R6 ;  /* 0x0000000626067220 */ /* 0x040fe20000400000 */
[----:B------:R-:W-:Y:S01]  /*98a0*/  FFMA R5, R41, R42, R5 ;  /* 0x0000002a29057223 */ /* 0x000fe20000000005 */
[----:B------:R-:W-:Y:S01]  /*98b0*/  SHF.L.U32 R59, R65, 0x10, RZ ;  /* 0x00000010413b7819 */ /* 0x000fe200000006ff */
[----:B------:R1:W-:Y:S01]  /*98c0*/  SYNCS.ARRIVE.TRANS64.RED.A1T0 RZ, [R101+URZ], RZ ;  /* 0x000000ff65ff79a7 */ /* 0x0003e200081004ff */
[----:B------:R-:W-:Y:S01]  /*98d0*/  FFMA R6, R41, R43, R6 ;  /* 0x0000002b29067223 */ /* 0x000fe20000000006 */
[C---:B------:R-:W-:Y:S01]  /*98e0*/  FMUL R7, R38.reuse, R7 ;  /* 0x0000000726077220 */ /* 0x040fe20000400000 */
[----:B------:R-:W-:Y:S01]  /*98f0*/  F2FP.BF16.F32.PACK_AB R104, R5, R4 ;  /* 0x000000040568723e */ /* 0x000fe200000010ff */
[C---:B------:R-:W-:Y:S01]  /*9900*/  FMUL R8, R38.reuse, R8 ;  /* 0x0000000826087220 */ /* 0x040fe20000400000 */
[----:B------:R-:W-:Y:S01]  /*9910*/  FMUL R9, R38, R9 ;  /* 0x0000000926097220 */ /* 0x000fe20000400000 */
[----:B------:R-:W-:Y:S01]  /*9920*/  LOP3.LUT R60, R65, 0xffff0000, RZ, 0xc0, !PT ;  /* 0xffff0000413c7812 */ /* 0x000fe200078ec0ff */
[C---:B------:R-:W-:Y:S01]  /*9930*/  FFMA R7, R41.reuse, R44, R7 ;  /* 0x0000002c29077223 */ /* 0x040fe20000000007 */
[C---:B------:R-:W-:Y:S01]  /*9940*/  FFMA R8, R41.reuse, R45, R8 ;  /* 0x0000002d29087223 */ /* 0x040fe20000000008 */
[----:B------:R-:W-:Y:S01]  /*9950*/  SHF.L.U32 R61, R66, 0x10, RZ ;  /* 0x00000010423d7819 */ /* 0x000fe200000006ff */
[----:B------:R-:W-:Y:S01]  /*9960*/  FFMA R9, R41, R46, R9 ;  /* 0x0000002e29097223 */ /* 0x000fe20000000009 */
[C---:B------:R-:W-:Y:S01]  /*9970*/  FMUL R10, R38.reuse, R10 ;  /* 0x0000000a260a7220 */ /* 0x040fe20000400000 */
[----:B------:R-:W-:Y:S01]  /*9980*/  F2FP.BF16.F32.PACK_AB R105, R7, R6 ;  /* 0x000000060769723e */ /* 0x000fe200000010ff */
[C---:B------:R-:W-:Y:S01]  /*9990*/  FMUL R11, R38.reuse, R11 ;  /* 0x0000000b260b7220 */ /* 0x040fe20000400000 */
[----:B------:R-:W-:Y:S01]  /*99a0*/  FMUL R0, R38, R12 ;  /* 0x0000000c26007220 */ /* 0x000fe20000400000 */
[----:B------:R-:W-:Y:S01]  /*99b0*/  F2FP.BF16.F32.PACK_AB R106, R9, R8 ;  /* 0x00000008096a723e */ /* 0x000fe200000010ff */
[C---:B------:R-:W-:Y:S01]  /*99c0*/  FFMA R10, R41.reuse, R47, R10 ;  /* 0x0000002f290a7223 */ /* 0x040fe2000000000a */
[C---:B------:R-:W-:Y:S01]  /*99d0*/  FFMA R11, R41.reuse, R48, R11 ;  /* 0x00000030290b7223 */ /* 0x040fe2000000000b */
[----:B------:R-:W-:Y:S01]  /*99e0*/  LOP3.LUT R62, R66, 0xffff0000, RZ, 0xc0, !PT ;  /* 0xffff0000423e7812 */ /* 0x000fe200078ec0ff */
[----:B------:R-:W-:Y:S01]  /*99f0*/  FFMA R0, R41, R49, R0 ;  /* 0x0000003129007223 */ /* 0x000fe20000000000 */
[C---:B------:R-:W-:Y:S01]  /*9a00*/  FMUL R2, R38.reuse, R13 ;  /* 0x0000000d26027220 */ /* 0x040fe20000400000 */
[----:B------:R-:W-:Y:S01]  /*9a10*/  SHF.L.U32 R63, R67, 0x10, RZ ;  /* 0x00000010433f7819 */ /* 0x000fe200000006ff */
[C---:B------:R-:W-:Y:S01]  /*9a20*/  FMUL R3, R38.reuse, R14 ;  /* 0x0000000e26037220 */ /* 0x040fe20000400000 */
[----:B------:R-:W-:Y:S01]  /*9a30*/  F2FP.BF16.F32.PACK_AB R107, R11, R10 ;  /* 0x0000000a0b6b723e */ /* 0x000fe200000010ff */
[----:B------:R-:W-:Y:S01]  /*9a40*/  FFMA R2, R41, R51, R2 ;  /* 0x0000003329027223 */ /* 0x000fe20000000002 */
[C---:B------:R-:W-:Y:S01]  /*9a50*/  FMUL R15, R38.reuse, R15 ;  /* 0x0000000f260f7220 */ /* 0x040fe20000400000 */
[C---:B------:R-:W-:Y:S01]  /*9a60*/  FMUL R12, R38.reuse, R16 ;  /* 0x00000010260c7220 */ /* 0x040fe20000400000 */
[----:B------:R-:W-:Y:S01]  /*9a70*/  FMUL R13, R38, R17 ;  /* 0x00000011260d7220 */ /* 0x000fe20000400000 */
[----:B------:R1:W-:Y:S01]  /*9a80*/  STS.128 [R97+0x6000], R104 ;  /* 0x0060006861007388 */ /* 0x0003e20000000c00 */
[----:B------:R-:W-:Y:S01]  /*9a90*/  LOP3.LUT R64, R67, 0xffff0000, RZ, 0xc0, !PT ;  /* 0xffff000043407812 */ /* 0x000fe200078ec0ff */
[C---:B------:R-:W-:Y:S01]  /*9aa0*/  FFMA R3, R41.reuse, R50, R3 ;  /* 0x0000003229037223 */ /* 0x040fe20000000003 */
[----:B------:R-:W-:Y:S01]  /*9ab0*/  SHF.L.U32 R65, R72, 0x10, RZ ;  /* 0x0000001048417819 */ /* 0x000fe200000006ff */
[C---:B------:R-:W-:Y:S01]  /*9ac0*/  FFMA R15, R41.reuse, R52, R15 ;  /* 0x00000034290f7223 */ /* 0x040fe2000000000f */
[----:B------:R-:W-:Y:S01]  /*9ad0*/  F2FP.BF16.F32.PACK_AB R108, R2, R0 ;  /* 0x00000000026c723e */ /* 0x000fe200000010ff */
[C---:B------:R-:W-:Y:S01]  /*9ae0*/  FFMA R12, R41.reuse, R53, R12 ;  /* 0x00000035290c7223 */ /* 0x040fe2000000000c */
[C---:B------:R-:W-:Y:S01]  /*9af0*/  FFMA R13, R41.reuse, R54, R13 ;  /* 0x00000036290d7223 */ /* 0x040fe2000000000d */
[C---:B------:R-:W-:Y:S01]  /*9b00*/  FMUL R14, R38.reuse, R18 ;  /* 0x00000012260e7220 */ /* 0x040fe20000400000 */
[C---:B------:R-:W-:Y:S01]  /*9b10*/  FMUL R19, R38.reuse, R19 ;  /* 0x0000001326137220 */ /* 0x040fe20000400000 */
[C---:B------:R-:W-:Y:S01]  /*9b20*/  FMUL R16, R38.reuse, R20 ;  /* 0x0000001426107220 */ /* 0x040fe20000400000 */
[C---:B------:R-:W-:Y:S01]  /*9b30*/  FMUL R17, R38.reuse, R21 ;  /* 0x0000001526117220 */ /* 0x040fe20000400000 */
[C---:B------:R-:W-:Y:S01]  /*9b40*/  FFMA R14, R41.reuse, R55, R14 ;  /* 0x00000037290e7223 */ /* 0x040fe2000000000e */
        /* <DEDUP_REMOVED lines=9> */
[----:B------:R-:W-:Y:S01]  /*9be0*/  FFMA R23, R41, R60, R23 ;  /* 0x0000003c29177223 */ /* 0x000fe20000000017 */
[C---:B------:R-:W-:Y:S01]  /*9bf0*/  FMUL R27, R38.reuse, R27 ;  /* 0x0000001b261b7220 */ /* 0x040fe20000400000 */
[----:B------:R-:W-:Y:S01]  /*9c00*/  F2FP.BF16.F32.PACK_AB R109, R15, R3 ;  /* 0x000000030f6d723e */ /* 0x000fe200000010ff */
[----:B------:R-:W-:Y:S01]  /*9c10*/  FFMA R20, R41, R61, R20 ;  /* 0x0000003d29147223 */ /* 0x000fe20000000014 */
[----:B------:R-:W-:Y:S01]  /*9c20*/  F2FP.BF16.F32.PACK_AB R110, R13, R12 ;  /* 0x0000000c0d6e723e */ /* 0x000fe200000010ff */
[----:B------:R-:W-:Y:S01]  /*9c30*/  FMUL R24, R38, R28 ;  /* 0x0000001c26187220 */ /* 0x000fe20000400000 */
[----:B------:R-:W-:Y:S01]  /*9c40*/  F2FP.BF16.F32.PACK_AB R111, R19, R14 ;  /* 0x0000000e136f723e */ /* 0x000fe200000010ff */
[----:B------:R-:W-:Y:S01]  /*9c50*/  FFMA R21, R41, R62, R21 ;  /* 0x0000003e29157223 */ /* 0x000fe20000000015 */
[----:B------:R-:W-:Y:S01]  /*9c60*/  LOP3.LUT R66, R72, 0xffff0000, RZ, 0xc0, !PT ;  /* 0xffff000048427812 */ /* 0x000fe200078ec0ff */
[C---:B------:R-:W-:Y:S01]  /*9c70*/  FMUL R25, R38.reuse, R29 ;  /* 0x0000001d26197220 */ /* 0x040fe20000400000 */
[----:B------:R-:W-:Y:S01]  /*9c80*/  SHF.L.U32 R67, R73, 0x10, RZ ;  /* 0x0000001049437819 */ /* 0x000fe200000006ff */
[----:B------:R1:W-:Y:S01]  /*9c90*/  STS.128 [R96+0x6010], R108 ;  /* 0x0060106c60007388 */ /* 0x0003e20000000c00 */
[----:B------:R-:W-:Y:S01]  /*9ca0*/  FFMA R22, R41, R63, R22 ;  /* 0x0000003f29167223 */ /* 0x000fe20000000016 */
[----:B------:R-:W-:Y:S01]  /*9cb0*/  LOP3.LUT R68, R73, 0xffff0000, RZ, 0xc0, !PT ;  /* 0xffff000049447812 */ /* 0x000fe200078ec0ff */
[----:B------:R-:W-:Y:S01]  /*9cc0*/  FMUL R26, R38, R30 ;  /* 0x0000001e261a7220 */ /* 0x000fe20000400000 */
[C---:B------:R-:W-:Y:S01]  /*9cd0*/  FFMA R27, R41.reuse, R64, R27 ;  /* 0x00000040291b7223 */ /* 0x040fe2000000001b */
[----:B------:R-:W-:Y:S01]  /*9ce0*/  SHF.L.U32 R69, R74, 0x10, RZ ;  /* 0x000000104a457819 */ /* 0x000fe200000006ff */
[----:B------:R-:W-:Y:S01]  /*9cf0*/  FMUL R31, R38, R31 ;  /* 0x0000001f261f7220 */ /* 0x000fe20000400000 */
[C---:B------:R-:W-:Y:S01]  /*9d00*/  FFMA R24, R41.reuse, R65, R24 ;  /* 0x0000004129187223 */ /* 0x040fe20000000018 */
[----:B------:R-:W-:Y:S01]  /*9d10*/  LOP3.LUT R70, R74, 0xffff0000, RZ, 0xc0, !PT ;  /* 0xffff00004a467812 */ /* 0x000fe200078ec0ff */
[C---:B------:R-:W-:Y:S01]  /*9d20*/  FMUL R28, R38.reuse, R32 ;  /* 0x00000020261c7220 */ /* 0x040fe20000400000 */
[----:B------:R-:W-:Y:S01]  /*9d30*/  FFMA R25, R41, R66, R25 ;  /* 0x0000004229197223 */ /* 0x000fe20000000019 */
[----:B------:R-:W-:Y:S01]  /*9d40*/  SHF.L.U32 R71, R75, 0x10, RZ ;  /* 0x000000104b477819 */ /* 0x000fe200000006ff */
[C---:B------:R-:W-:Y:S01]  /*9d50*/  FMUL R29, R38.reuse, R33 ;  /* 0x00000021261d7220 */ /* 0x040fe20000400000 */
[----:B------:R-:W-:Y:S01]  /*9d60*/  FFMA R26, R41, R67, R26 ;  /* 0x00000043291a7223 */ /* 0x000fe2000000001a */
[----:B------:R-:W-:Y:S01]  /*9d70*/  LOP3.LUT R72, R75, 0xffff0000, RZ, 0xc0, !PT ;  /* 0xffff00004b487812 */ /* 0x000fe200078ec0ff */
        /* <DEDUP_REMOVED lines=38> */
[----:B---3--:R-:W-:Y:S04]  /*9fe0*/  DEPBAR.LE SB0, 0x1 ;  /* 0x000080400000791a */ /* 0x008fe80000000000 */
.L_x_146:
[----:B------:R-:W-:Y:S05]  /*9ff0*/  BSYNC.RECONVERGENT B0 ;  /* 0x0000000000007941 */ /* 0x000fea0003800200 */
.L_x_145:
[----:B------:R-:W-:Y:S01]  /*a000*/  BAR.SYNC.DEFER_BLOCKING 0x1, 0x80 ;  /* 0x0042000000007b1d */ /* 0x000fe20000010000 */
[----:B------:R-:W-:Y:S01]  /*a010*/  UISETP.NE.AND UP0, UPT, UR47, -0x4, UPT ;  /* 0xfffffffc2f00788c */ /* 0x000fe2000bf05270 */
[----:B------:R-:W-:Y:S08]  /*a020*/  IADD3 R0, PT, PT, R36, 0x1, RZ ;  /* 0x0000000124007810 */ /* 0x000ff00007ffe0ff */
[----:B------:R-:W-:Y:S05]  /*a030*/  BRA.U !UP0, `(.L_x_147) ;  /* 0x0000000108247547 */ /* 0x000fea000b800000 */
[----:B------:R-:W-:Y:S01]  /*a040*/  ISETP.NE.AND P0, PT, R100, RZ, PT ;  /* 0x000000ff6400720c */ /* 0x000fe20003f05270 */
[----:B------:R-:W-:Y:S01]  /*a050*/  IMAD.U32 R2, RZ, RZ, UR46 ;  /* 0x0000002eff027e24 */ /* 0x000fe2000f8e00ff */
[----:B------:R-:W-:Y:S04]  /*a060*/  UIADD3 UR4, UPT, UPT, UR46, 0x1, URZ ;  /* 0x000000012e047890 */ /* 0x000fe8000fffe0ff */
[----:B------:R-:W-:Y:S04]  /*a070*/  UISETP.NE.AND UP0, UPT, UR4, 0x4, UPT ;  /* 0x000000040400788c */ /* 0x000fe8000bf05270 */
[----:B------:R-:W-:Y:S03]  /*a080*/  USEL UR46, UR4, URZ, UP0 ;  /* 0x000000ff042e7287 */ /* 0x000fe60008000000 */
[----:B------:R-:W-:Y:S05]  /*a090*/  @P0 LEA R2, R2, UR43, 0x3 ;  /* 0x0000002b02020c11 */ /* 0x000fea000f8e18ff */
[----:B------:R-:W-:Y:S05]  /*a0a0*/  @P0 VIADD R3, R2, 0xa0 ;  /* 0x000000a002030836 */ /* 0x000fea0000000000 */
[----:B------:R-:W-:Y:S04]  /*a0b0*/  @P0 PRMT R3, R102, 0x654, R3 ;  /* 0x0000065466030816 */ /* 0x000fe80000000003 */
[----:B------:R3:W-:Y:S03]  /*a0c0*/  @P0 SYNCS.ARRIVE.TRANS64.RED.A1T0 RZ, [R3+URZ], RZ ;  /* 0x000000ff03ff09a7 */ /* 0x0007e600081004ff */
.L_x_147:
[----:B------:R-:W-:Y:S01]  /*a0d0*/  R2UR UR5, R86 ;  /* 0x00000000560572ca */ /* 0x000fe200000e0000 */
[----:B------:R-:W-:Y:S01]  /*a0e0*/  UISETP.NE.AND UP0, UPT, UR61, URZ, UPT ;  /* 0x000000ff3d00728c */ /* 0x000fe2000bf05270 */
[----:B------:R-:W-:Y:S01]  /*a0f0*/  R2UR UR4, R87 ;  /* 0x00000000570472ca */ /* 0x000fe200000e0000 */
[----:B------:R-:W-:Y:S01]  /*a100*/  UIADD3 UR47, UPT, UPT, UR47, 0x4, URZ ;  /* 0x000000042f2f7890 */ /* 0x000fe2000fffe0ff */
[----:B------:R-:W-:Y:S01]  /*a110*/  ISETP.NE.AND P0, PT, R90, 0x2, PT ;  /* 0x000000025a00780c */ /* 0x000fe20003f05270 */
[----:B------:R-:W-:Y:S01]  /*a120*/  UMOV UR36, UR60 ;  /* 0x0000003c00247c82 */ /* 0x000fe20008000000 */
[----:B------:R-:W-:Y:S02]  /*a130*/  ISETP.NE.AND P1, PT, R0, 0x4, PT ;  /* 0x000000040000780c */ /* 0x000fe40003f25270 */
[----:B---3--:R-:W-:Y:S02]  /*a140*/  SEL R3, RZ, 0x1, P0 ;  /* 0x00000001ff037807 */ /* 0x008fe40000000000 */
[----:B------:R-:W-:Y:S02]  /*a150*/  SEL R2, RZ, 0x1, P1 ;  /* 0x00000001ff027807 */ /* 0x000fe40000800000 */
[----:B------:R-:W-:Y:S01]  /*a160*/  LOP3.LUT R92, R92, R3, RZ, 0x3c, !PT ;  /* 0x000000035c5c7212 */ /* 0x000fe200078e3cff */
[----:B------:R-:W-:Y:S01]  /*a170*/  UIADD3 UR26, UPT, UPT, UR37, UR5, URZ ;  /* 0x00000005251a7290 */ /* 0x000fe2000fffe0ff */
[----:B------:R-:W-:Y:S01]  /*a180*/  LOP3.LUT R93, R93, R2, RZ, 0x3c, !PT ;  /* 0x000000025d5d7212 */ /* 0x000fe200078e3cff */
[----:B------:R-:W-:Y:S01]  /*a190*/  UIADD3 UR20, UPT, UPT, UR38, UR4, URZ ;  /* 0x0000000426147290 */ /* 0x000fe2000fffe0ff */
[----:B------:R-:W-:Y:S02]  /*a1a0*/  SEL R90, R90, RZ, P0 ;  /* 0x000000ff5a5a7207 */ /* 0x000fe40000000000 */
[----:B------:R-:W-:Y:S01]  /*a1b0*/  SEL R36, R0, RZ, P1 ;  /* 0x000000ff00247207 */ /* 0x000fe20000800000 */
[----:B------:R-:W-:Y:S08]  /*a1c0*/  BRA.U UP0, `(.L_x_148) ;  /* 0xffffffbd00c07547 */ /* 0x000ff0000b83ffff */
[----:B------:R-:W3:Y:S01]  /*a1d0*/  LDCU.64 UR4, c[0x0][0x888] ;  /* 0x00011100ff0477ac */ /* 0x000ee20008000a00 */
[----:B------:R-:W4:Y:S01]  /*a1e0*/  LDCU.64 UR6, c[0x0][0x890] ;  /* 0x00011200ff0677ac */ /* 0x000f220008000a00 */
[----:B---3--:R-:W-:Y:S02]  /*a1f0*/  ISETP.NE.U32.AND P2, PT, RZ, UR4, PT ;  /* 0x00000004ff007c0c */ /* 0x008fe4000bf45070 */
[----:B----4-:R-:W-:Y:S02]  /*a200*/  ISETP.NE.U32.AND P1, PT, RZ, UR6, PT ;  /* 0x00000006ff007c0c */ /* 0x010fe4000bf25070 */
[----:B------:R-:W-:Y:S02]  /*a210*/  ISETP.NE.AND.EX P2, PT, RZ, UR5, PT, P2 ;  /* 0x00000005ff007c0c */ /* 0x000fe4000bf45320 */
[----:B------:R-:W-:-:S13]  /*a220*/  ISETP.NE.AND.EX P0, PT, RZ, UR7, PT, P1 ;  /* 0x00000007ff007c0c */ /* 0x000fda000bf05310 */
[----:B------:R-:W-:Y:S05]  /*a230*/  @P2 BRA P0, `(.L_x_149) ;  /* 0x00000000003c2947 */ /* 0x000fea0000000000 */
[----:B------:R-:W-:-:S13]  /*a240*/  ISETP.NE.AND.EX P1, PT, RZ, UR7, PT, P1 ;  /* 0x00000007ff007c0c */ /* 0x000fda000bf25310 */
[----:B------:R-:W-:Y:S05]  /*a250*/  @P1 BRA `(.L_x_150) ;  /* 0x00000000000c1947 */ /* 0x000fea0003800000 */
[----:B------:R-:W-:-:S13]  /*a260*/  FSETP.NEU.AND P0, PT, R41, RZ, PT ;  /* 0x000000ff2900720b */ /* 0x000fda0003f0d000 */
[----:B------:R-:W-:Y:S05]  /*a270*/  @!P0 EXIT ;  /* 0x000000000000894d */ /* 0x000fea0003800000 */
[----:B------:R-:W-:Y:S05]  /*a280*/  BRA `(.L_x_149) ;  /* 0x0000000000287947 */ /* 0x000fea0003800000 */
.L_x_150:
[----:B------:R-:W-:Y:S01]  /*a290*/  ISETP.NE.AND P0, PT, R89, RZ, PT ;  /* 0x000000ff5900720c */ /* 0x000fe20003f05270 */
[----:B------:R-:W-:-:S12]  /*a2a0*/  BSSY.RECONVERGENT B0, `(.L_x_149) ;  /* 0x0000008000007945 */ /* 0x000fd80003800200 */
[----:B------:R-:W-:Y:S05]  /*a2b0*/  @P0 BRA `(.L_x_151) ;  /* 0x0000000000100947 */ /* 0x000fea0003800000 */
[----:B------:R-:W-:-:S04]  /*a2c0*/  ISETP.NE.U32.AND P0, PT, RZ, UR4, PT ;  /* 0x00000004ff007c0c */ /* 0x000fc8000bf05070 */
[----:B------:R-:W-:-:S13]  /*a2d0*/  ISETP.NE.AND.EX P0, PT, RZ, UR5, PT, P0 ;  /* 0x00000005ff007c0c */ /* 0x000fda000bf05300 */
[----:B------:R-:W-:Y:S05]  /*a2e0*/  @!P0 EXIT ;  /* 0x000000000000894d */ /* 0x000fea0003800000 */
[----:B------:R-:W-:Y:S05]  /*a2f0*/  BRA `(.L_x_152) ;  /* 0x0000000000087947 */ /* 0x000fea0003800000 */
.L_x_151:
[----:B------:R-:W-:-:S13]  /*a300*/  FSETP.NEU.AND P0, PT, R41, RZ, PT ;  /* 0x000000ff2900720b */ /* 0x000fda0003f0d000 */
[----:B------:R-:W-:Y:S05]  /*a310*/  @!P0 EXIT ;  /* 0x000000000000894d */ /* 0x000fea0003800000 */
.L_x_152:
[----:B------:R-:W-:Y:S05]  /*a320*/  BSYNC.RECONVERGENT B0 ;  /* 0x0000000000007941 */ /* 0x000fea0003800200 */
.L_x_149:
[----:B------:R-:W3:Y:S01]  /*a330*/  S2UR UR7, SR_CgaCtaId ;  /* 0x00000000000779c3 */ /* 0x000ee20000008800 */
[----:B------:R-:W-:Y:S01]  /*a340*/  ULEA UR6, UR46, UR43, 0x3 ;  /* 0x0000002b2e067291 */ /* 0x000fe2000f8e18ff */
[----:B------:R-:W-:-:S04]  /*a350*/  DEPBAR.LE SB0, 0x0 ;  /* 0x000080000000791a */ /* 0x000fc80000000000 */
[----:B------:R-:W-:-:S04]  /*a360*/  UIADD3 UR6, UPT, UPT, UR6, 0xa0, URZ ;  /* 0x000000a006067890 */ /* 0x000fc8000fffe0ff */
[----:B---3--:R-:W-:-:S09]  /*a370*/  UPRMT UR6, UR7, 0x654, UR6 ;  /* 0x0000065407067896 */ /* 0x008fd20008000006 */
[----:B------:R-:W-:Y:S01]  /*a380*/  SYNCS.ARRIVE.TRANS64.RED.A1T0 RZ, [UR6], RZ ;  /* 0x000000ffffff79a7 */ /* 0x000fe20008100406 */
[----:B------:R-:W-:Y:S05]  /*a390*/  EXIT ;  /* 0x000000000000794d */ /* 0x000fea0003800000 */
.L_x_24:
[----:B---3--:R3:W4:Y:S02]  /*a3a0*/  SYNCS.PHASECHK.TRANS64.TRYWAIT P0, [R0+URZ+0x140], R3 ;  /* 0x00014003000075a7 */ /* 0x00872400080011ff */
[----:B----4-:R-:W-:Y:S05]  /*a3b0*/  @!P0 NANOSLEEP.SYNCS 0x989680 ;  /* 0x009896800000895d */ /* 0x010fea0003900000 */
[----:B------:R-:W4:Y:S02]  /*a3c0*/  @!P0 SYNCS.PHASECHK.TRANS64 P0, [R0+URZ+0x140], R3 ;  /* 0x00014003000085a7 */ /* 0x000f2400080010ff */
[----:B----4-:R-:W-:Y:S05]  /*a3d0*/  @!P0 BRA `(.L_x_24) ;  /* 0xfffffffc00f08947 */ /* 0x010fea000383ffff */
[----:B------:R-:W-:Y:S05]  /*a3e0*/  BRA `(.L_x_153) ;  /* 0xffffff78009c7947 */ /* 0x000fea000383ffff */
.L_x_27:
[----:B---3--:R-:W-:-:S07]  /*a3f0*/  MOV R0, UR33 ;  /* 0x0000002100007c02 */ /* 0x008fce0008000f00 */
.L_x_154:
[----:B---3--:R3:W4:Y:S02]  /*a400*/  SYNCS.PHASECHK.TRANS64.TRYWAIT P0, [R0+URZ+0x40], R3 ;  /* 0x00004003000075a7 */ /* 0x00872400080011ff */
[----:B----4-:R-:W-:Y:S05]  /*a410*/  @!P0 NANOSLEEP.SYNCS 0x989680 ;  /* 0x009896800000895d */ /* 0x010fea0003900000 */
[----:B------:R-:W4:Y:S02]  /*a420*/  @!P0 SYNCS.PHASECHK.TRANS64 P0, [R0+URZ+0x40], R3 ;  /* 0x00004003000085a7 */ /* 0x000f2400080010ff */
[----:B----4-:R-:W-:Y:S05]  /*a430*/  @!P0 BRA `(.L_x_154) ;  /* 0xfffffffc00f08947 */ /* 0x010fea000383ffff */
[----:B------:R-:W-:Y:S05]  /*a440*/  BRA `(.L_x_26) ;  /* 0xffffff7800ec7947 */ /* 0x000fea000383ffff */
.L_x_34:
[----:B--2---:R-:W-:-:S07]  /*a450*/  MOV R0, UR17 ;  /* 0x0000001100007c02 */ /* 0x004fce0008000f00 */
.L_x_155:
[----:B--2---:R2:W3:Y:S02]  /*a460*/  SYNCS.PHASECHK.TRANS64.TRYWAIT P0, [R0+URZ+0x40], R3 ;  /* 0x00004003000075a7 */ /* 0x0044e400080011ff */
[----:B---3--:R-:W-:Y:S05]  /*a470*/  @!P0 NANOSLEEP.SYNCS 0x989680 ;  /* 0x009896800000895d */ /* 0x008fea0003900000 */
[----:B------:R-:W3:Y:S02]  /*a480*/  @!P0 SYNCS.PHASECHK.TRANS64 P0, [R0+URZ+0x40], R3 ;  /* 0x00004003000085a7 */ /* 0x000ee400080010ff */
[----:B---3--:R-:W-:Y:S05]  /*a490*/  @!P0 BRA `(.L_x_155) ;  /* 0xfffffffc00f08947 */ /* 0x008fea000383ffff */
[----:B------:R-:W-:Y:S05]  /*a4a0*/  BRA `(.L_x_33) ;  /* 0xffffff7c00b87947 */ /* 0x000fea000383ffff */
.L_x_39:
[----:B-1----:R1:W2:Y:S02]  /*a4b0*/  SYNCS.PHASECHK.TRANS64.TRYWAIT P0, [R3+URZ+0xd0], R0 ;  /* 0x0000d000030075a7 */ /* 0x0022a400080011ff */
[----:B--2---:R-:W-:Y:S05]  /*a4c0*/  @!P0 NANOSLEEP.SYNCS 0x989680 ;  /* 0x009896800000895d */ /* 0x004fea0003900000 */
[----:B------:R-:W2:Y:S02]  /*a4d0*/  @!P0 SYNCS.PHASECHK.TRANS64 P0, [R3+URZ+0xd0], R0 ;  /* 0x0000d000030085a7 */ /* 0x000ea400080010ff */
[----:B--2---:R-:W-:Y:S05]  /*a4e0*/  @!P0 BRA `(.L_x_39) ;  /* 0xfffffffc00f08947 */ /* 0x004fea000383ffff */
[----:B------:R-:W-:Y:S05]  /*a4f0*/  BRA `(.L_x_156) ;  /* 0xffffff80005c7947 */ /* 0x000fea000383ffff */
.L_x_43:
[----:B-1----:R-:W-:-:S07]  /*a500*/  MOV R0, UR4 ;  /* 0x0000000400007c02 */ /* 0x002fce0008000f00 */
.L_x_157:
[----:B-1----:R1:W2:Y:S02]  /*a510*/  SYNCS.PHASECHK.TRANS64.TRYWAIT P0, [R0+URZ], R3 ;  /* 0x00000003000075a7 */ /* 0x0022a400080011ff */
[----:B--2---:R-:W-:Y:S05]  /*a520*/  @!P0 NANOSLEEP.SYNCS 0x989680 ;  /* 0x009896800000895d */ /* 0x004fea0003900000 */
[----:B------:R-:W2:Y:S02]  /*a530*/  @!P0 SYNCS.PHASECHK.TRANS64 P0, [R0+URZ], R3 ;  /* 0x00000003000085a7 */ /* 0x000ea400080010ff */
[----:B--2---:R-:W-:Y:S05]  /*a540*/  @!P0 BRA `(.L_x_157) ;  /* 0xfffffffc00f08947 */ /* 0x004fea000383ffff */
[----:B------:R-:W-:Y:S05]  /*a550*/  BRA `(.L_x_158) ;  /* 0xffffff8800087947 */ /* 0x000fea000383ffff */
.L_x_44:
[----:B------:R-:W-:-:S07]  /*a560*/  MOV R0, UR5 ;  /* 0x0000000500007c02 */ /* 0x000fce0008000f00 */
.L_x_159:
[----:B-1----:R1:W2:Y:S02]  /*a570*/  SYNCS.PHASECHK.TRANS64.TRYWAIT P0, [R0+URZ], R3 ;  /* 0x00000003000075a7 */ /* 0x0022a400080011ff */
[----:B--2---:R-:W-:Y:S05]  /*a580*/  @!P0 NANOSLEEP.SYNCS 0x989680 ;  /* 0x009896800000895d */ /* 0x004fea0003900000 */
[----:B------:R-:W2:Y:S02]  /*a590*/  @!P0 SYNCS.PHASECHK.TRANS64 P0, [R0+URZ], R3 ;  /* 0x00000003000085a7 */ /* 0x000ea400080010ff */
[----:B--2---:R-:W-:Y:S05]  /*a5a0*/  @!P0 BRA `(.L_x_159) ;  /* 0xfffffffc00f08947 */ /* 0x004fea000383ffff */
[----:B------:R-:W-:Y:S05]  /*a5b0*/  BRA `(.L_x_160) ;  /* 0xffffff8800147947 */ /* 0x000fea000383ffff */
.L_x_45:
[----:B------:R-:W-:-:S07]  /*a5c0*/  MOV R0, UR5 ;  /* 0x0000000500007c02 */ /* 0x000fce0008000f00 */
.L_x_161:
[----:B-1----:R1:W2:Y:S02]  /*a5d0*/  SYNCS.PHASECHK.TRANS64.TRYWAIT P0, [R0+URZ], R3 ;  /* 0x00000003000075a7 */ /* 0x0022a400080011ff */
[----:B--2---:R-:W-:Y:S05]  /*a5e0*/  @!P0 NANOSLEEP.SYNCS 0x989680 ;  /* 0x009896800000895d */ /* 0x004fea0003900000 */
[----:B------:R-:W2:Y:S02]  /*a5f0*/  @!P0 SYNCS.PHASECHK.TRANS64 P0, [R0+URZ], R3 ;  /* 0x00000003000085a7 */ /* 0x000ea400080010ff */
[----:B--2---:R-:W-:Y:S05]  /*a600*/  @!P0 BRA `(.L_x_161) ;  /* 0xfffffffc00f08947 */ /* 0x004fea000383ffff */
[----:B------:R-:W-:Y:S05]  /*a610*/  BRA `(.L_x_162) ;  /* 0xffffff8800207947 */ /* 0x000fea000383ffff */
.L_x_46:
[----:B------:R-:W-:-:S07]  /*a620*/  MOV R0, UR5 ;  /* 0x0000000500007c02 */ /* 0x000fce0008000f00 */
.L_x_163:
[----:B-1----:R1:W2:Y:S02]  /*a630*/  SYNCS.PHASECHK.TRANS64.TRYWAIT P0, [R0+URZ], R3 ;  /* 0x00000003000075a7 */ /* 0x0022a400080011ff */
[----:B--2---:R-:W-:Y:S05]  /*a640*/  @!P0 NANOSLEEP.SYNCS 0x989680 ;  /* 0x009896800000895d */ /* 0x004fea0003900000 */
[----:B------:R-:W2:Y:S02]  /*a650*/  @!P0 SYNCS.PHASECHK.TRANS64 P0, [R0+URZ], R3 ;  /* 0x00000003000085a7 */ /* 0x000ea400080010ff */
[----:B--2---:R-:W-:Y:S05]  /*a660*/  @!P0 BRA `(.L_x_163) ;  /* 0xfffffffc00f08947 */ /* 0x004fea000383ffff */
[----:B------:R-:W-:Y:S05]  /*a670*/  BRA `(.L_x_164) ;  /* 0xffffff88002c7947 */ /* 0x000fea000383ffff */
.L_x_47:
[----:B------:R-:W-:-:S07]  /*a680*/  MOV R0, UR5 ;  /* 0x0000000500007c02 */ /* 0x000fce0008000f00 */
.L_x_165:
[----:B-1----:R1:W2:Y:S02]  /*a690*/  SYNCS.PHASECHK.TRANS64.TRYWAIT P0, [R0+URZ], R3 ;  /* 0x00000003000075a7 */ /* 0x0022a400080011ff */
[----:B--2---:R-:W-:Y:S05]  /*a6a0*/  @!P0 NANOSLEEP.SYNCS 0x989680 ;  /* 0x009896800000895d */ /* 0x004fea0003900000 */
[----:B------:R-:W2:Y:S02]  /*a6b0*/  @!P0 SYNCS.PHASECHK.TRANS64 P0, [R0+URZ], R3 ;  /* 0x00000003000085a7 */ /* 0x000ea400080010ff */
[----:B--2---:R-:W-:Y:S05]  /*a6c0*/  @!P0 BRA `(.L_x_165) ;  /* 0xfffffffc00f08947 */ /* 0x004fea000383ffff */
[----:B------:R-:W-:Y:S05]  /*a6d0*/  BRA `(.L_x_166) ;  /* 0xffffff8800387947 */ /* 0x000fea000383ffff */
.L_x_48:
[----:B------:R-:W-:-:S07]  /*a6e0*/  MOV R0, UR5 ;  /* 0x0000000500007c02 */ /* 0x000fce0008000f00 */
.L_x_167:
[----:B-1----:R1:W2:Y:S02]  /*a6f0*/  SYNCS.PHASECHK.TRANS64.TRYWAIT P0, [R0+URZ], R3 ;  /* 0x00000003000075a7 */ /* 0x0022a400080011ff */
[----:B--2---:R-:W-:Y:S05]  /*a700*/  @!P0 NANOSLEEP.SYNCS 0x989680 ;  /* 0x009896800000895d */ /* 0x004fea0003900000 */
[----:B------:R-:W2:Y:S02]  /*a710*/  @!P0 SYNCS.PHASECHK.TRANS64 P0, [R0+URZ], R3 ;  /* 0x00000003000085a7 */ /* 0x000ea400080010ff */
[----:B--2---:R-:W-:Y:S05]  /*a720*/  @!P0 BRA `(.L_x_167) ;  /* 0xfffffffc00f08947 */ /* 0x004fea000383ffff */
[----:B------:R-:W-:Y:S05]  /*a730*/  BRA `(.L_x_168) ;  /* 0xffffff8800447947 */ /* 0x000fea000383ffff */
.L_x_49:
[----:B------:R-:W-:-:S07]  /*a740*/  MOV R0, UR5 ;  /* 0x0000000500007c02 */ /* 0x000fce0008000f00 */
.L_x_169:
[----:B-1----:R1:W2:Y:S02]  /*a750*/  SYNCS.PHASECHK.TRANS64.TRYWAIT P0, [R0+URZ], R3 ;  /* 0x00000003000075a7 */ /* 0x0022a400080011ff */
[----:B--2---:R-:W-:Y:S05]  /*a760*/  @!P0 NANOSLEEP.SYNCS 0x989680 ;  /* 0x009896800000895d */ /* 0x004fea0003900000 */
[----:B------:R-:W2:Y:S02]  /*a770*/  @!P0 SYNCS.PHASECHK.TRANS64 P0, [R0+URZ], R3 ;  /* 0x00000003000085a7 */ /* 0x000ea400080010ff */
[----:B--2---:R-:W-:Y:S05]  /*a780*/  @!P0 BRA `(.L_x_169) ;  /* 0xfffffffc00f08947 */ /* 0x004fea000383ffff */
[----:B------:R-:W-:Y:S05]  /*a790*/  BRA `(.L_x_170) ;  /* 0xffffff8800507947 */ /* 0x000fea000383ffff */
.L_x_52:
[----:B-1----:R1:W2:Y:S02]  /*a7a0*/  SYNCS.PHASECHK.TRANS64.TRYWAIT P0, [R2+URZ+0x130], R5 ;  /* 0x00013005020075a7 */ /* 0x0022a400080011ff */
[----:B--2---:R-:W-:Y:S05]  /*a7b0*/  @!P0 NANOSLEEP.SYNCS 0x989680 ;  /* 0x009896800000895d */ /* 0x004fea0003900000 */
[----:B------:R-:W2:Y:S02]  /*a7c0*/  @!P0 SYNCS.PHASECHK.TRANS64 P0, [R2+URZ+0x130], R5 ;  /* 0x00013005020085a7 */ /* 0x000ea400080010ff */
[----:B--2---:R-:W-:Y:S05]  /*a7d0*/  @!P0 BRA `(.L_x_52) ;  /* 0xfffffffc00f08947 */ /* 0x004fea000383ffff */
[----:B------:R-:W-:Y:S05]  /*a7e0*/  BRA `(.L_x_171) ;  /* 0xffffff8800b47947 */ /* 0x000fea000383ffff */
.L_x_53:
[----:B------:R-:W-:-:S07]  /*a7f0*/  MOV R2, UR4 ;  /* 0x0000000400027c02 */ /* 0x000fce0008000f00 */
.L_x_172:
[----:B-1----:R1:W2:Y:S02]  /*a800*/  SYNCS.PHASECHK.TRANS64.TRYWAIT P0, [R2+URZ+0xe0], R5 ;  /* 0x0000e005020075a7 */ /* 0x0022a400080011ff */
[----:B--2---:R-:W-:Y:S05]  /*a810*/  @!P0 NANOSLEEP.SYNCS 0x989680 ;  /* 0x009896800000895d */ /* 0x004fea0003900000 */
[----:B------:R-:W2:Y:S02]  /*a820*/  @!P0 SYNCS.PHASECHK.TRANS64 P0, [R2+URZ+0xe0], R5 ;  /* 0x0000e005020085a7 */ /* 0x000ea400080010ff */
[----:B--2---:R-:W-:Y:S05]  /*a830*/  @!P0 BRA `(.L_x_172) ;  /* 0xfffffffc00f08947 */ /* 0x004fea000383ffff */
[----:B------:R-:W-:Y:S05]  /*a840*/  BRA `(.L_x_173) ;  /* 0xffffff8800c47947 */ /* 0x000fea000383ffff */
.L_x_54:
[----:B-1----:R1:W2:Y:S02]  /*a850*/  SYNCS.PHASECHK.TRANS64.TRYWAIT P1, [R2+URZ+0xd0], R5 ;  /* 0x0000d005020075a7 */ /* 0x0022a400080211ff */
[----:B--2---:R-:W-:Y:S05]  /*a860*/  @!P1 NANOSLEEP.SYNCS 0x989680 ;  /* 0x009896800000995d */ /* 0x004fea0003900000 */
[----:B------:R-:W2:Y:S02]  /*a870*/  @!P1 SYNCS.PHASECHK.TRANS64 P1, [R2+URZ+0xd0], R5 ;  /* 0x0000d005020095a7 */ /* 0x000ea400080210ff */
[----:B--2---:R-:W-:Y:S05]  /*a880*/  @!P1 BRA `(.L_x_54) ;  /* 0xfffffffc00f09947 */ /* 0x004fea000383ffff */
[----:B------:R-:W-:Y:S05]  /*a890*/  BRA `(.L_x_174) ;  /* 0xffffff8800f47947 */ /* 0x000fea000383ffff */
.L_x_57:
[----:B------:R-:W-:-:S07]  /*a8a0*/  MOV R0, UR4 ;  /* 0x0000000400007c02 */ /* 0x000fce0008000f00 */
.L_x_175:
[----:B-1----:R1:W2:Y:S02]  /*a8b0*/  SYNCS.PHASECHK.TRANS64.TRYWAIT P0, [R0+URZ+0xe0], R3 ;  /* 0x0000e003000075a7 */ /* 0x0022a400080011ff */
[----:B--2---:R-:W-:Y:S05]  /*a8c0*/  @!P0 NANOSLEEP.SYNCS 0x989680 ;  /* 0x009896800000895d */ /* 0x004fea0003900000 */
[----:B------:R-:W2:Y:S02]  /*a8d0*/  @!P0 SYNCS.PHASECHK.TRANS64 P0, [R0+URZ+0xe0], R3 ;  /* 0x0000e003000085a7 */ /* 0x000ea400080010ff */
[----:B--2---:R-:W-:Y:S05]  /*a8e0*/  @!P0 BRA `(.L_x_175) ;  /* 0xfffffffc00f08947 */ /* 0x004fea000383ffff */
[----:B------:R-:W-:Y:S05]  /*a8f0*/  BRA `(.L_x_56) ;  /* 0xffffff8c00487947 */ /* 0x000fea000383ffff */
.L_x_66:
[----:B-1----:R-:W-:-:S04]  /*a900*/  MOV R0, UR5 ;  /* 0x0000000500007c02 */ /* 0x002fc80008000f00 */
[----:B------:R1:W2:Y:S03]  /*a910*/  SYNCS.PHASECHK.TRANS64.TRYWAIT P0, [R0+URZ+0x8], R7 ;  /* 0x00000807000075a7 */ /* 0x0002a600080011ff */
[----:B--2---:R-:W-:Y:S05]  /*a920*/  @!P0 NANOSLEEP.SYNCS 0x989680 ;  /* 0x009896800000895d */ /* 0x004fea0003900000 */
[----:B------:R-:W2:Y:S02]  /*a930*/  @!P0 SYNCS.PHASECHK.TRANS64 P0, [R0+URZ+0x8], R7 ;  /* 0x00000807000085a7 */ /* 0x000ea400080010ff */
[----:B--2---:R-:W-:Y:S05]  /*a940*/  @!P0 BRA `(.L_x_66) ;  /* 0xfffffffc00ec8947 */ /* 0x004fea000383ffff */
[----:B------:R-:W-:Y:S05]  /*a950*/  BRA `(.L_x_65) ;  /* 0xffffff9000007947 */ /* 0x000fea000383ffff */
.L_x_68:
[----:B------:R-:W-:Y:S01]  /*a960*/  BSSY B0, `(.L_x_176) ;  /* 0x0000006000007945 */ /* 0x000fe20003800000 */
[----:B------:R-:W-:-:S07]  /*a970*/  MOV R15, 0xffffffff ;  /* 0xffffffff000f7802 */ /* 0x000fce0000000f00 */
[----:B-1---5:R-:W-:Y:S05]  /*a980*/  WARPSYNC.COLLECTIVE R15, `(.L_x_177) ;  /* 0x000000000f0c7348 */ /* 0x022fea0003c00000 */
[----:B------:R-:W-:Y:S02]  /*a990*/  ELECT P6, UR79, PT ;  /* 0x00000000004f782f */ /* 0x000fe400038c0000 */
[----:B------:R-:W-:Y:S01]  /*a9a0*/  MOV R14, UR79 ;  /* 0x0000004f000e7c02 */ /* 0x000fe20008000f00 */
[----:B-1---5:R-:W-:Y:S10]  /*a9b0*/  ENDCOLLECTIVE ;  /* 0x000000000000791b */ /* 0x022ff40003800000 */
.L_x_177:
[----:B------:R-:W-:Y:S05]  /*a9c0*/  BSYNC B0 ;  /* 0x0000000000007941 */ /* 0x000fea0003800000 */
.L_x_176:
[----:B------:R-:W-:Y:S01]  /*a9d0*/  PLOP3.LUT P0, PT, P6, PT, PT, 0x80, 0x8 ;  /* 0x000000000008781c */ /* 0x000fe2000370f070 */
[----:B------:R-:W-:-:S12]  /*a9e0*/  BRA `(.L_x_178) ;  /* 0xffffff90002c7947 */ /* 0x000fd8000383ffff */
.L_x_70:
[----:B-1----:R-:W-:-:S04]  /*a9f0*/  MOV R0, UR5 ;  /* 0x0000000500007c02 */ /* 0x002fc80008000f00 */
[----:B------:R1:W2:Y:S03]  /*aa00*/  SYNCS.PHASECHK.TRANS64.TRYWAIT P0, [R0+URZ+0x8], R5 ;  /* 0x00000805000075a7 */ /* 0x0002a600080011ff */
[----:B--2---:R-:W-:Y:S05]  /*aa10*/  @!P0 NANOSLEEP.SYNCS 0x989680 ;  /* 0x009896800000895d */ /* 0x004fea0003900000 */
[----:B------:R-:W2:Y:S02]  /*aa20*/  @!P0 SYNCS.PHASECHK.TRANS64 P0, [R0+URZ+0x8], R5 ;  /* 0x00000805000085a7 */ /* 0x000ea400080010ff */
[----:B--2---:R-:W-:Y:S05]  /*aa30*/  @!P0 BRA `(.L_x_70) ;  /* 0xfffffffc00ec8947 */ /* 0x004fea000383ffff */
[----:B------:R-:W-:Y:S05]  /*aa40*/  BRA `(.L_x_69) ;  /* 0xffffff9000307947 */ /* 0x000fea000383ffff */
.L_x_71:
[----:B-1----:R1:W2:Y:S02]  /*aa50*/  SYNCS.PHASECHK.TRANS64.TRYWAIT P0, [R0+URZ+0xd0], R5 ;  /* 0x0000d005000075a7 */ /* 0x0022a400080011ff */
[----:B--2---:R-:W-:Y:S05]  /*aa60*/  @!P0 NANOSLEEP.SYNCS 0x989680 ;  /* 0x009896800000895d */ /* 0x004fea0003900000 */
[----:B------:R-:W2:Y:S02]  /*aa70*/  @!P0 SYNCS.PHASECHK.TRANS64 P0, [R0+URZ+0xd0], R5 ;  /* 0x0000d005000085a7 */ /* 0x000ea400080010ff */
[----:B--2---:R-:W-:Y:S05]  /*aa80*/  @!P0 BRA `(.L_x_71) ;  /* 0xfffffffc00f08947 */ /* 0x004fea000383ffff */
[----:B------:R-:W-:Y:S05]  /*aa90*/  BRA `(.L_x_179) ;  /* 0xffffff94001c7947 */ /* 0x000fea000383ffff */
.L_x_73:
[----:B------:R-:W-:-:S07]  /*aaa0*/  MOV R0, UR31 ;  /* 0x0000001f00007c02 */ /* 0x000fce0008000f00 */
.L_x_180:
[----:B-1----:R1:W2:Y:S02]  /*aab0*/  SYNCS.PHASECHK.TRANS64.TRYWAIT P0, [R0+URZ+0x110], R5 ;  /* 0x00011005000075a7 */ /* 0x0022a400080011ff */
[----:B--2---:R-:W-:Y:S05]  /*aac0*/  @!P0 NANOSLEEP.SYNCS 0x989680 ;  /* 0x009896800000895d */ /* 0x004fea0003900000 */
[----:B------:R-:W2:Y:S02]  /*aad0*/  @!P0 SYNCS.PHASECHK.TRANS64 P0, [R0+URZ+0x110], R5 ;  /* 0x00011005000085a7 */ /* 0x000ea400080010ff */
[----:B--2---:R-:W-:Y:S05]  /*aae0*/  @!P0 BRA `(.L_x_180) ;  /* 0xfffffffc00f08947 */ /* 0x004fea000383ffff */
[----:B------:R-:W-:Y:S05]  /*aaf0*/  BRA `(.L_x_181) ;  /* 0xffffff9400687947 */ /* 0x000fea000383ffff */
.L_x_76:
[----:B------:R-:W-:Y:S07]  /*ab00*/  MOV R0, UR5 ;  /* 0x0000000500007c02 */ /* 0x000fee0008000f00 */
.L_x_182:
[----:B-1----:R1:W2:Y:S02]  /*ab10*/  SYNCS.PHASECHK.TRANS64.TRYWAIT P0, [R0+URZ], R5 ;  /* 0x00000005000075a7 */ /* 0x0022a400080011ff */
[----:B--2---:R-:W-:Y:S05]  /*ab20*/  @!P0 NANOSLEEP.SYNCS 0x989680 ;  /* 0x009896800000895d */ /* 0x004fea0003900000 */
[----:B------:R-:W2:Y:S02]  /*ab30*/  @!P0 SYNCS.PHASECHK.TRANS64 P0, [R0+URZ], R5 ;  /* 0x00000005000085a7 */ /* 0x000ea400080010ff */
[----:B--2---:R-:W-:Y:S05]  /*ab40*/  @!P0 BRA `(.L_x_182) ;  /* 0xfffffffc00f08947 */ /* 0x004fea000383ffff */
[----:B------:R-:W-:Y:S05]  /*ab50*/  BRA `(.L_x_75) ;  /* 0xffffff94007c7947 */ /* 0x000fea000383ffff */
.L_x_80:
[----:B-1----:R-:W-:-:S07]  /*ab60*/  MOV R0, UR4 ;  /* 0x0000000400007c02 */ /* 0x002fce0008000f00 */
.L_x_183:
[----:B-1----:R1:W2:Y:S02]  /*ab70*/  SYNCS.PHASECHK.TRANS64.TRYWAIT P0, [R0+URZ], R3 ;  /* 0x00000003000075a7 */ /* 0x0022a400080011ff */
[----:B--2---:R-:W-:Y:S05]  /*ab80*/  @!P0 NANOSLEEP.SYNCS 0x989680 ;  /* 0x009896800000895d */ /* 0x004fea0003900000 */
[----:B------:R-:W2:Y:S02]  /*ab90*/  @!P0 SYNCS.PHASECHK.TRANS64 P0, [R0+URZ], R3 ;  /* 0x00000003000085a7 */ /* 0x000ea400080010ff */
[----:B--2---:R-:W-:Y:S05]  /*aba0*/  @!P0 BRA `(.L_x_183) ;  /* 0xfffffffc00f08947 */ /* 0x004fea000383ffff */
[----:B------:R-:W-:Y:S05]  /*abb0*/  BRA `(.L_x_184) ;  /* 0xffffff9800707947 */ /* 0x000fea000383ffff */
.L_x_81:
[----:B------:R-:W-:-:S07]  /*abc0*/  MOV R0, UR5 ;  /* 0x0000000500007c02 */ /* 0x000fce0008000f00 */
.L_x_185:
[----:B-1----:R1:W2:Y:S02]  /*abd0*/  SYNCS.PHASECHK.TRANS64.TRYWAIT P0, [R0+URZ], R3 ;  /* 0x00000003000075a7 */ /* 0x0022a400080011ff */
[----:B--2---:R-:W-:Y:S05]  /*abe0*/  @!P0 NANOSLEEP.SYNCS 0x989680 ;  /* 0x009896800000895d */ /* 0x004fea0003900000 */
[----:B------:R-:W2:Y:S02]  /*abf0*/  @!P0 SYNCS.PHASECHK.TRANS64 P0, [R0+URZ], R3 ;  /* 0x00000003000085a7 */ /* 0x000ea400080010ff */
[----:B--2---:R-:W-:Y:S05]  /*ac00*/  @!P0 BRA `(.L_x_185) ;  /* 0xfffffffc00f08947 */ /* 0x004fea000383ffff */
[----:B------:R-:W-:Y:S05]  /*ac10*/  BRA `(.L_x_186) ;  /* 0xffffff98007c7947 */ /* 0x000fea000383ffff */
.L_x_82:
[----:B------:R-:W-:-:S07]  /*ac20*/  MOV R0, UR5 ;  /* 0x0000000500007c02 */ /* 0x000fce0008000f00 */
.L_x_187:
[----:B-1----:R1:W2:Y:S02]  /*ac30*/  SYNCS.PHASECHK.TRANS64.TRYWAIT P0, [R0+URZ], R3 ;  /* 0x00000003000075a7 */ /* 0x0022a400080011ff */
[----:B--2---:R-:W-:Y:S05]  /*ac40*/  @!P0 NANOSLEEP.SYNCS 0x989680 ;  /* 0x009896800000895d */ /* 0x004fea0003900000 */
[----:B------:R-:W2:Y:S02]  /*ac50*/  @!P0 SYNCS.PHASECHK.TRANS64 P0, [R0+URZ], R3 ;  /* 0x00000003000085a7 */ /* 0x000ea400080010ff */
[----:B--2---:R-:W-:Y:S05]  /*ac60*/  @!P0 BRA `(.L_x_187) ;  /* 0xfffffffc00f08947 */ /* 0x004fea000383ffff */
[----:B------:R-:W-:Y:S05]  /*ac70*/  BRA `(.L_x_188) ;  /* 0xffffff9800887947 */ /* 0x000fea000383ffff */
.L_x_85:
[----:B------:R-:W-:-:S07]  /*ac80*/  MOV R0, UR26 ;  /* 0x0000001a00007c02 */ /* 0x000fce0008000f00 */
.L_x_189:
[----:B-1----:R1:W2:Y:S02]  /*ac90*/  SYNCS.PHASECHK.TRANS64.TRYWAIT P1, [R0+URZ+0x150], R3 ;  /* 0x00015003000075a7 */ /* 0x0022a400080211ff */
[----:B--2---:R-:W-:Y:S05]  /*aca0*/  @!P1 NANOSLEEP.SYNCS 0x989680 ;  /* 0x009896800000995d */ /* 0x004fea0003900000 */
[----:B------:R-:W2:Y:S02]  /*acb0*/  @!P1 SYNCS.PHASECHK.TRANS64 P1, [R0+URZ+0x150], R3 ;  /* 0x00015003000095a7 */ /* 0x000ea400080210ff */
[----:B--2---:R-:W-:Y:S05]  /*acc0*/  @!P1 BRA `(.L_x_189) ;  /* 0xfffffffc00f09947 */ /* 0x004fea000383ffff */
[----:B------:R-:W-:Y:S05]  /*acd0*/  BRA `(.L_x_190) ;  /* 0xffffff9800d47947 */ /* 0x000fea000383ffff */
.L_x_90:
[----:B--2---:R2:W3:Y:S02]  /*ace0*/  SYNCS.PHASECHK.TRANS64.TRYWAIT P0, [R12+URZ+0xd0], R9 ;  /* 0x0000d0090c0075a7 */ /* 0x0044e400080011ff */
[----:B---3--:R-:W-:Y:S05]  /*acf0*/  @!P0 NANOSLEEP.SYNCS 0x989680 ;  /* 0x009896800000895d */ /* 0x008fea0003900000 */
[----:B------:R-:W3:Y:S02]  /*ad00*/  @!P0 SYNCS.PHASECHK.TRANS64 P0, [R12+URZ+0xd0], R9 ;  /* 0x0000d0090c0085a7 */ /* 0x000ee400080010ff */
[----:B---3--:R-:W-:Y:S05]  /*ad10*/  @!P0 BRA `(.L_x_90) ;  /* 0xfffffffc00f08947 */ /* 0x008fea000383ffff */
[----:B------:R-:W-:Y:S05]  /*ad20*/  BRA `(.L_x_191) ;  /* 0xffffffa0000c7947 */ /* 0x000fea000383ffff */
.L_x_93:
[----:B------:R-:W-:Y:S07]  /*ad30*/  MOV R0, UR21 ;  /* 0x0000001500007c02 */ /* 0x000fee0008000f00 */
.L_x_192:
[----:B--2---:R2:W3:Y:S02]  /*ad40*/  SYNCS.PHASECHK.TRANS64.TRYWAIT P2, [R0+URZ+0xc8], R11 ;  /* 0x0000c80b000075a7 */ /* 0x0044e400080411ff */
[----:B---3--:R-:W-:Y:S05]  /*ad50*/  @!P2 NANOSLEEP.SYNCS 0x989680 ;  /* 0x009896800000a95d */ /* 0x008fea0003900000 */
[----:B------:R-:W3:Y:S02]  /*ad60*/  @!P2 SYNCS.PHASECHK.TRANS64 P2, [R0+URZ+0xc8], R11 ;  /* 0x0000c80b0000a5a7 */ /* 0x000ee400080410ff */
[----:B---3--:R-:W-:Y:S05]  /*ad70*/  @!P2 BRA `(.L_x_192) ;  /* 0xfffffffc00f0a947 */ /* 0x008fea000383ffff */
[----:B------:R-:W-:Y:S05]  /*ad80*/  BRA `(.L_x_92) ;  /* 0xffffffa400747947 */ /* 0x000fea000383ffff */
.L_x_96:
[----:B--2---:R-:W-:Y:S07]  /*ad90*/  MOV R0, UR21 ;  /* 0x0000001500007c02 */ /* 0x004fee0008000f00 */
.L_x_193:
[----:B--2---:R2:W3:Y:S02]  /*ada0*/  SYNCS.PHASECHK.TRANS64.TRYWAIT P0, [R0+URZ+0xa0], R9 ;  /* 0x0000a009000075a7 */ /* 0x0044e400080011ff */
[----:B---3--:R-:W-:Y:S05]  /*adb0*/  @!P0 NANOSLEEP.SYNCS 0x989680 ;  /* 0x009896800000895d */ /* 0x008fea0003900000 */
[----:B------:R-:W3:Y:S02]  /*adc0*/  @!P0 SYNCS.PHASECHK.TRANS64 P0, [R0+URZ+0xa0], R9 ;  /* 0x0000a009000085a7 */ /* 0x000ee400080010ff */
[----:B---3--:R-:W-:Y:S05]  /*add0*/  @!P0 BRA `(.L_x_193) ;  /* 0xfffffffc00f08947 */ /* 0x008fea000383ffff */
[----:B------:R-:W-:Y:S05]  /*ade0*/  BRA `(.L_x_194) ;  /* 0xffffffa400d07947 */ /* 0x000fea000383ffff */
.L_x_97:
[----:B------:R-:W-:Y:S07]  /*adf0*/  MOV R0, UR21 ;  /* 0x0000001500007c02 */ /* 0x000fee0008000f00 */
.L_x_195:
[----:B--2---:R2:W3:Y:S02]  /*ae00*/  SYNCS.PHASECHK.TRANS64.TRYWAIT P0, [R0+URZ+0xa8], R9 ;  /* 0x0000a809000075a7 */ /* 0x0044e400080011ff */
[----:B---3--:R-:W-:Y:S05]  /*ae10*/  @!P0 NANOSLEEP.SYNCS 0x989680 ;  /* 0x009896800000895d */ /* 0x008fea0003900000 */
[----:B------:R-:W3:Y:S02]  /*ae20*/  @!P0 SYNCS.PHASECHK.TRANS64 P0, [R0+URZ+0xa8], R9 ;  /* 0x0000a809000085a7 */ /* 0x000ee400080010ff */
[----:B---3--:R-:W-:Y:S05]  /*ae30*/  @!P0 BRA `(.L_x_195) ;  /* 0xfffffffc00f08947 */ /* 0x008fea000383ffff */
[----:B------:R-:W-:Y:S05]  /*ae40*/  BRA `(.L_x_196) ;  /* 0xffffffa800287947 */ /* 0x000fea000383ffff */
.L_x_98:
[----:B------:R-:W-:Y:S07]  /*ae50*/  MOV R0, UR21 ;  /* 0x0000001500007c02 */ /* 0x000fee0008000f00 */
.L_x_197:
[----:B--2---:R2:W3:Y:S02]  /*ae60*/  SYNCS.PHASECHK.TRANS64.TRYWAIT P0, [R0+URZ+0xb0], R9 ;  /* 0x0000b009000075a7 */ /* 0x0044e400080011ff */
[----:B---3--:R-:W-:Y:S05]  /*ae70*/  @!P0 NANOSLEEP.SYNCS 0x989680 ;  /* 0x009896800000895d */ /* 0x008fea0003900000 */
[----:B------:R-:W3:Y:S02]  /*ae80*/  @!P0 SYNCS.PHASECHK.TRANS64 P0, [R0+URZ+0xb0], R9 ;  /* 0x0000b009000085a7 */ /* 0x000ee400080010ff */
[----:B---3--:R-:W-:Y:S05]  /*ae90*/  @!P0 BRA `(.L_x_197) ;  /* 0xfffffffc00f08947 */ /* 0x008fea000383ffff */
[----:B------:R-:W-:Y:S05]  /*aea0*/  BRA `(.L_x_198) ;  /* 0xffffffa800847947 */ /* 0x000fea000383ffff */
.L_x_99:
[----:B------:R-:W-:Y:S07]  /*aeb0*/  MOV R0, UR21 ;  /* 0x0000001500007c02 */ /* 0x000fee0008000f00 */
.L_x_199:
[----:B--2---:R2:W3:Y:S02]  /*aec0*/  SYNCS.PHASECHK.TRANS64.TRYWAIT P0, [R0+URZ+0xb8], R9 ;  /* 0x0000b809000075a7 */ /* 0x0044e400080011ff */
[----:B---3--:R-:W-:Y:S05]  /*aed0*/  @!P0 NANOSLEEP.SYNCS 0x989680 ;  /* 0x009896800000895d */ /* 0x008fea0003900000 */
[----:B------:R-:W3:Y:S02]  /*aee0*/  @!P0 SYNCS.PHASECHK.TRANS64 P0, [R0+URZ+0xb8], R9 ;  /* 0x0000b809000085a7 */ /* 0x000ee400080010ff */
[----:B---3--:R-:W-:Y:S05]  /*aef0*/  @!P0 BRA `(.L_x_199) ;  /* 0xfffffffc00f08947 */ /* 0x008fea000383ffff */
[----:B------:R-:W-:Y:S05]  /*af00*/  BRA `(.L_x_200) ;  /* 0xffffffa800e07947 */ /* 0x000fea000383ffff */
.L_x_101:
[----:B------:R-:W-:-:S07]  /*af10*/  MOV R0, UR21 ;  /* 0x0000001500007c02 */ /* 0x000fce0008000f00 */
.L_x_201:
[----:B--2---:R2:W4:Y:S02]  /*af20*/  SYNCS.PHASECHK.TRANS64.TRYWAIT P0, [R0+URZ+0xa0], R3 ;  /* 0x0000a003000075a7 */ /* 0x00452400080011ff */
[----:B----4-:R-:W-:Y:S05]  /*af30*/  @!P0 NANOSLEEP.SYNCS 0x989680 ;  /* 0x009896800000895d */ /* 0x010fea0003900000 */
[----:B------:R-:W4:Y:S02]  /*af40*/  @!P0 SYNCS.PHASECHK.TRANS64 P0, [R0+URZ+0xa0], R3 ;  /* 0x0000a003000085a7 */ /* 0x000f2400080010ff */
[----:B----4-:R-:W-:Y:S05]  /*af50*/  @!P0 BRA `(.L_x_201) ;  /* 0xfffffffc00f08947 */ /* 0x010fea000383ffff */
[----:B------:R-:W-:Y:S05]  /*af60*/  BRA `(.L_x_202) ;  /* 0xffffffac00707947 */ /* 0x000fea000383ffff */
.L_x_102:
[----:B--2---:R-:W-:-:S07]  /*af70*/  MOV R0, UR21 ;  /* 0x0000001500007c02 */ /* 0x004fce0008000f00 */
.L_x_203:
[----:B--2---:R2:W4:Y:S02]  /*af80*/  SYNCS.PHASECHK.TRANS64.TRYWAIT P0, [R0+URZ+0xa8], R3 ;  /* 0x0000a803000075a7 */ /* 0x00452400080011ff */
[----:B----4-:R-:W-:Y:S05]  /*af90*/  @!P0 NANOSLEEP.SYNCS 0x989680 ;  /* 0x009896800000895d */ /* 0x010fea0003900000 */
[----:B------:R-:W4:Y:S02]  /*afa0*/  @!P0 SYNCS.PHASECHK.TRANS64 P0, [R0+URZ+0xa8], R3 ;  /* 0x0000a803000085a7 */ /* 0x000f2400080010ff */
[----:B----4-:R-:W-:Y:S05]  /*afb0*/  @!P0 BRA `(.L_x_203) ;  /* 0xfffffffc00f08947 */ /* 0x010fea000383ffff */
[----:B------:R-:W-:Y:S05]  /*afc0*/  BRA `(.L_x_204) ;  /* 0xffffffac00607947 */ /* 0x000fea000383ffff */
.L_x_103:
[----:B--2---:R-:W-:-:S07]  /*afd0*/  MOV R0, UR21 ;  /* 0x0000001500007c02 */ /* 0x004fce0008000f00 */
.L_x_205:
[----:B--2---:R2:W4:Y:S02]  /*afe0*/  SYNCS.PHASECHK.TRANS64.TRYWAIT P0, [R0+URZ+0xb0], R3 ;  /* 0x0000b003000075a7 */ /* 0x00452400080011ff */
[----:B----4-:R-:W-:Y:S05]  /*aff0*/  @!P0 NANOSLEEP.SYNCS 0x989680 ;  /* 0x009896800000895d */ /* 0x010fea0003900000 */
[----:B------:R-:W4:Y:S02]  /*b000*/  @!P0 SYNCS.PHASECHK.TRANS64 P0, [R0+URZ+0xb0], R3 ;  /* 0x0000b003000085a7 */ /* 0x000f2400080010ff */
[----:B----4-:R-:W-:Y:S05]  /*b010*/  @!P0 BRA `(.L_x_205) ;  /* 0xfffffffc00f08947 */ /* 0x010fea000383ffff */
[----:B------:R-:W-:Y:S05]  /*b020*/  BRA `(.L_x_206) ;  /* 0xffffffac00507947 */ /* 0x000fea000383ffff */
.L_x_105:
[----:B--2---:R2:W3:Y:S02]  /*b030*/  SYNCS.PHASECHK.TRANS64.TRYWAIT P0, [R3+URZ+0xd0], R0 ;  /* 0x0000d000030075a7 */ /* 0x0044e400080011ff */
[----:B---3--:R-:W-:Y:S05]  /*b040*/  @!P0 NANOSLEEP.SYNCS 0x989680 ;  /* 0x009896800000895d */ /* 0x008fea0003900000 */
[----:B------:R-:W3:Y:S02]  /*b050*/  @!P0 SYNCS.PHASECHK.TRANS64 P0, [R3+URZ+0xd0], R0 ;  /* 0x0000d000030085a7 */ /* 0x000ee400080010ff */
[----:B---3--:R-:W-:Y:S05]  /*b060*/  @!P0 BRA `(.L_x_105) ;  /* 0xfffffffc00f08947 */ /* 0x008fea000383ffff */
[----:B------:R-:W-:Y:S05]  /*b070*/  BRA `(.L_x_207) ;  /* 0xffffffb000287947 */ /* 0x000fea000383ffff */
.L_x_116:
[----:B-1----:R-:W-:Y:S04]  /*b080*/  MOV R2, UR43 ;  /* 0x0000002b00027c02 */ /* 0x002fe80008000f00 */
[----:B------:R1:W2:Y:S03]  /*b090*/  SYNCS.PHASECHK.TRANS64.TRYWAIT P0, [R2+URZ+0x80], R3 ;  /* 0x00008003020075a7 */ /* 0x0002a600080011ff */
[----:B--2---:R-:W-:Y:S05]  /*b0a0*/  @!P0 NANOSLEEP.SYNCS 0x989680 ;  /* 0x009896800000895d */ /* 0x004fea0003900000 */
[----:B------:R-:W2:Y:S02]  /*b0b0*/  @!P0 SYNCS.PHASECHK.TRANS64 P0, [R2+URZ+0x80], R3 ;  /* 0x00008003020085a7 */ /* 0x000ea400080010ff */
[----:B--2---:R-:W-:Y:S05]  /*b0c0*/  @!P0 BRA `(.L_x_116) ;  /* 0xfffffffc00ec8947 */ /* 0x004fea000383ffff */
[----:B------:R-:W-:Y:S05]  /*b0d0*/  BRA `(.L_x_115) ;  /* 0xffffffbc007c7947 */ /* 0x000fea000383ffff */
.L_x_118:
[----:B-1----:R1:W3:Y:S02]  /*b0e0*/  SYNCS.PHASECHK.TRANS64.TRYWAIT P1, [R101+URZ+0xf0], R0 ;  /* 0x0000f000650075a7 */ /* 0x0022e400080211ff */
[----:B---3--:R-:W-:Y:S05]  /*b0f0*/  @!P1 NANOSLEEP.SYNCS 0x989680 ;  /* 0x009896800000995d */ /* 0x008fea0003900000 */
[----:B------:R-:W3:Y:S02]  /*b100*/  @!P1 SYNCS.PHASECHK.TRANS64 P1, [R101+URZ+0xf0], R0 ;  /* 0x0000f000650095a7 */ /* 0x000ee400080210ff */
[----:B---3--:R-:W-:Y:S05]  /*b110*/  @!P1 BRA `(.L_x_118) ;  /* 0xfffffffc00f09947 */ /* 0x008fea000383ffff */
[----:B------:R-:W-:Y:S05]  /*b120*/  BRA `(.L_x_117) ;  /* 0xffffffbc00a47947 */ /* 0x000fea000383ffff */
.L_x_127:
[----:B---3--:R3:W4:Y:S02]  /*b130*/  SYNCS.PHASECHK.TRANS64.TRYWAIT P0, [R3+URZ+0x80], R0 ;  /* 0x00008000030075a7 */ /* 0x00872400080011ff */
[----:B----4-:R-:W-:Y:S05]  /*b140*/  @!P0 NANOSLEEP.SYNCS 0x989680 ;  /* 0x009896800000895d */ /* 0x010fea0003900000 */
[----:B------:R-:W4:Y:S02]  /*b150*/  @!P0 SYNCS.PHASECHK.TRANS64 P0, [R3+URZ+0x80], R0 ;  /* 0x00008000030085a7 */ /* 0x000f2400080010ff */
[----:B----4-:R-:W-:Y:S05]  /*b160*/  @!P0 BRA `(.L_x_127) ;  /* 0xfffffffc00f08947 */ /* 0x010fea000383ffff */
[----:B------:R-:W-:Y:S05]  /*b170*/  BRA `(.L_x_126) ;  /* 0xffffffc800907947 */ /* 0x000fea000383ffff */
.L_x_135:
[----:B-1----:R1:W4:Y:S02]  /*b180*/  SYNCS.PHASECHK.TRANS64.TRYWAIT P0, [R62+URZ+0x80], R5 ;  /* 0x000080053e0075a7 */ /* 0x00232400080011ff */
[----:B----4-:R-:W-:Y:S05]  /*b190*/  @!P0 NANOSLEEP.SYNCS 0x989680 ;  /* 0x009896800000895d */ /* 0x010fea0003900000 */
[----:B------:R-:W4:Y:S02]  /*b1a0*/  @!P0 SYNCS.PHASECHK.TRANS64 P0, [R62+URZ+0x80], R5 ;  /* 0x000080053e0085a7 */ /* 0x000f2400080010ff */
[----:B----4-:R-:W-:Y:S05]  /*b1b0*/  @!P0 BRA `(.L_x_135) ;  /* 0xfffffffc00f08947 */ /* 0x010fea000383ffff */
[----:B------:R-:W-:Y:S05]  /*b1c0*/  BRA `(.L_x_134) ;  /* 0xffffffd400a47947 */ /* 0x000fea000383ffff */
.L_x_143:
[----:B-1----:R1:W4:Y:S02]  /*b1d0*/  SYNCS.PHASECHK.TRANS64.TRYWAIT P0, [R62+URZ+0x80], R5 ;  /* 0x000080053e0075a7 */ /* 0x00232400080011ff */
[----:B----4-:R-:W-:Y:S05]  /*b1e0*/  @!P0 NANOSLEEP.SYNCS 0x989680 ;  /* 0x009896800000895d */ /* 0x010fea0003900000 */
[----:B------:R-:W4:Y:S02]  /*b1f0*/  @!P0 SYNCS.PHASECHK.TRANS64 P0, [R62+URZ+0x80], R5 ;  /* 0x000080053e0085a7 */ /* 0x000f2400080010ff */
[----:B----4-:R-:W-:Y:S05]  /*b200*/  @!P0 BRA `(.L_x_143) ;  /* 0xfffffffc00f08947 */ /* 0x010fea000383ffff */
[----:B------:R-:W-:Y:S05]  /*b210*/  BRA `(.L_x_142) ;  /* 0xffffffe000b47947 */ /* 0x000fea000383ffff */
        .weak           $__internal_0_$__cuda_sm10x_tcgen05_guardrail_trap_col_being_dealloced_not_returned_by_alloc
        .type           $__internal_0_$__cuda_sm10x_tcgen05_guardrail_trap_col_being_dealloced_not_returned_by_alloc,@function
        .size           $__internal_0_$__cuda_sm10x_tcgen05_guardrail_trap_col_being_dealloced_not_returned_by_alloc,($__internal_1_$__cuda_sm10x_tcgen05_guardrail_trap_phase_invalid_during_alloc - $__internal_0_$__cuda_sm10x_tcgen05_guardrail_trap_col_being_dealloced_not_returned_by_alloc)
$__internal_0_$__cuda_sm10x_tcgen05_guardrail_trap_col_being_dealloced_not_returned_by_alloc:
[----:B------:R-:W-:Y:S05]  /*b220*/  BPT.TRAP 0x1 ;  /* 0x000000040000795c */ /* 0x000fea0000300000 */
[----:B------:R-:W-:-:S04]  /*b230*/  HFMA2 R3, -RZ, RZ, 0, 0 ;  /* 0x00000000ff037431 */ /* 0x000fc800000001ff */
[----:B------:R-:W-:Y:S05]  /*b240*/  RET.REL.NODEC R2 `(_ZN7cutlass13device_kernelINS_4gemm6kernel13GemmUniversalIN4cute5tupleIJiiiiEEENS1_10collective13CollectiveMmaINS1_35MainloopSm100TmaUmmaWarpSpecializedILi8ELi2ELi4ENS5_IJNS4_1CILi4EEESB_NSA_ILi1EEEEEEEENS5_IJNSA_ILi128EEENSA_ILi256EEENSA_ILi64EEEEEENS_10bfloat16_tENS5_IJlSC_lEEESJ_SK_NS4_8TiledMMAINS4_8MMA_AtomIJNS4_26SM100_MMA_F16BF16_2x1SM_SSISJ_SJ_fLi128ELi256ELNS4_4UMMA5MajorE0ELSP_0ELNSO_7ScaleInE0ELSQ_0EEEEEENS4_6LayoutINS5_IJSC_SC_SC_EEENS5_IJNSA_ILi0EEESV_SV_EEEEENS5_IJNS4_10UnderscoreESY_SY_EEEEENS4_28SM100_TMA_2SM_LOAD_MULTICASTENS4_14ComposedLayoutINS4_7SwizzleILi3ELi4ELi3EEENS4_18smem_ptr_flag_bitsILi16EEENST_INS5_IJNSA_ILi8EEESH_EEENS5_IJSH_SC_EEEEEEEvNS4_8identityES11_S1B_vS1C_EENS_8epilogue10collective18CollectiveEpilogueINS1E_23Sm100TmaWarpSpecializedILi4ELi2ELi32ELb1ELb0EEEJNS5_IJSH_SG_SH_EEENS5_IJNST_ISH_SC_EENST_INS5_IJNSA_ILi32EEENSA_ILi2EEEEEENS5_IJSC_SF_EEEEEEEESJ_SK_SJ_SK_NS1E_6fusion15FusionCallbacksIS1I_NS1R_17LinearCombinationISJ_fSJ_fLNS_15FloatRoundStyleE2EEES1J_S1Q_JEEENS4_5SM1004TMEM4LOAD26SM100_TMEM_LOAD_32dp32b32xENS4_13SM90_TMA_LOADENS12_INS13_ILi2ELi4ELi3EEES16_NST_INS5_IJS17_S1L_EEENS5_IJS1L_SC_EEEEEEENS4_39AutoVectorizingCopyWithAssumedAlignmentILi128EEENS4_14SM90_TMA_STOREES26_S28_S28_EEEvvEEEEvNT_6ParamsE) ;  /* 0xffffff4c026c7950 */ /* 0x000fea0003c3ffff */
        .weak           $__internal_1_$__cuda_sm10x_tcgen05_guardrail_trap_phase_invalid_during_alloc
        .type           $__internal_1_$__cuda_sm10x_tcgen05_guardrail_trap_phase_invalid_during_alloc,@function
        .size           $__internal_1_$__cuda_sm10x_tcgen05_guardrail_trap_phase_invalid_during_alloc,($__internal_2_$__cuda_sm10x_tcgen05_guardrail_trap_unallocated_columns_being_dealloced - $__internal_1_$__cuda_sm10x_tcgen05_guardrail_trap_phase_invalid_during_alloc)
$__internal_1_$__cuda_sm10x_tcgen05_guardrail_trap_phase_invalid_during_alloc:
[----:B------:R-:W-:Y:S05]  /*b250*/  BPT.TRAP 0x1 ;  /* 0x000000040000795c */ /* 0x000fea0000300000 */
[----:B------:R-:W-:-:S04]  /*b260*/  MOV R5, 0x0 ;  /* 0x0000000000057802 */ /* 0x000fc80000000f00 */
[----:B------:R-:W-:Y:S05]  /*b270*/  RET.REL.NODEC R4 `(_ZN7cutlass13device_kernelINS_4gemm6kernel13GemmUniversalIN4cute5tupleIJiiiiEEENS1_10collective13CollectiveMmaINS1_35MainloopSm100TmaUmmaWarpSpecializedILi8ELi2ELi4ENS5_IJNS4_1CILi4EEESB_NSA_ILi1EEEEEEEENS5_IJNSA_ILi128EEENSA_ILi256EEENSA_ILi64EEEEEENS_10bfloat16_tENS5_IJlSC_lEEESJ_SK_NS4_8TiledMMAINS4_8MMA_AtomIJNS4_26SM100_MMA_F16BF16_2x1SM_SSISJ_SJ_fLi128ELi256ELNS4_4UMMA5MajorE0ELSP_0ELNSO_7ScaleInE0ELSQ_0EEEEEENS4_6LayoutINS5_IJSC_SC_SC_EEENS5_IJNSA_ILi0EEESV_SV_EEEEENS5_IJNS4_10UnderscoreESY_SY_EEEEENS4_28SM100_TMA_2SM_LOAD_MULTICASTENS4_14ComposedLayoutINS4_7SwizzleILi3ELi4ELi3EEENS4_18smem_ptr_flag_bitsILi16EEENST_INS5_IJNSA_ILi8EEESH_EEENS5_IJSH_SC_EEEEEEEvNS4_8identityES11_S1B_vS1C_EENS_8epilogue10collective18CollectiveEpilogueINS1E_23Sm100TmaWarpSpecializedILi4ELi2ELi32ELb1ELb0EEEJNS5_IJSH_SG_SH_EEENS5_IJNST_ISH_SC_EENST_INS5_IJNSA_ILi32EEENSA_ILi2EEEEEENS5_IJSC_SF_EEEEEEEESJ_SK_SJ_SK_NS1E_6fusion15FusionCallbacksIS1I_NS1R_17LinearCombinationISJ_fSJ_fLNS_15FloatRoundStyleE2EEES1J_S1Q_JEEENS4_5SM1004TMEM4LOAD26SM100_TMEM_LOAD_32dp32b32xENS4_13SM90_TMA_LOADENS12_INS13_ILi2ELi4ELi3EEES16_NST_INS5_IJS17_S1L_EEENS5_IJS1L_SC_EEEEEEENS4_39AutoVectorizingCopyWithAssumedAlignmentILi128EEENS4_14SM90_TMA_STOREES26_S28_S28_EEEvvEEEEvNT_6ParamsE) ;  /* 0xffffff4c04607950 */ /* 0x000fea0003c3ffff */
        .weak           $__internal_2_$__cuda_sm10x_tcgen05_guardrail_trap_unallocated_columns_being_dealloced
        .type           $__internal_2_$__cuda_sm10x_tcgen05_guardrail_trap_unallocated_columns_being_dealloced,@function
        .size           $__internal_2_$__cuda_sm10x_tcgen05_guardrail_trap_unallocated_columns_being_dealloced,(.L_x_209 - $__internal_2_$__cuda_sm10x_tcgen05_guardrail_trap_unallocated_columns_being_dealloced)
$__internal_2_$__cuda_sm10x_tcgen05_guardrail_trap_unallocated_columns_being_dealloced:
[----:B------:R-:W-:Y:S05]  /*b280*/  BPT.TRAP 0x1 ;  /* 0x000000040000795c */ /* 0x000fea0000300000 */
[----:B------:R-:W-:-:S04]  /*b290*/  HFMA2 R3, -RZ, RZ, 0, 0 ;  /* 0x00000000ff037431 */ /* 0x000fc800000001ff */
[----:B------:R-:W-:Y:S05]  /*b2a0*/  RET.REL.NODEC R2 `(_ZN7cutlass13device_kernelINS_4gemm6kernel13GemmUniversalIN4cute5tupleIJiiiiEEENS1_10collective13CollectiveMmaINS1_35MainloopSm100TmaUmmaWarpSpecializedILi8ELi2ELi4ENS5_IJNS4_1CILi4EEESB_NSA_ILi1EEEEEEEENS5_IJNSA_ILi128EEENSA_ILi256EEENSA_ILi64EEEEEENS_10bfloat16_tENS5_IJlSC_lEEESJ_SK_NS4_8TiledMMAINS4_8MMA_AtomIJNS4_26SM100_MMA_F16BF16_2x1SM_SSISJ_SJ_fLi128ELi256ELNS4_4UMMA5MajorE0ELSP_0ELNSO_7ScaleInE0ELSQ_0EEEEEENS4_6LayoutINS5_IJSC_SC_SC_EEENS5_IJNSA_ILi0EEESV_SV_EEEEENS5_IJNS4_10UnderscoreESY_SY_EEEEENS4_28SM100_TMA_2SM_LOAD_MULTICASTENS4_14ComposedLayoutINS4_7SwizzleILi3ELi4ELi3EEENS4_18smem_ptr_flag_bitsILi16EEENST_INS5_IJNSA_ILi8EEESH_EEENS5_IJSH_SC_EEEEEEEvNS4_8identityES11_S1B_vS1C_EENS_8epilogue10collective18CollectiveEpilogueINS1E_23Sm100TmaWarpSpecializedILi4ELi2ELi32ELb1ELb0EEEJNS5_IJSH_SG_SH_EEENS5_IJNST_ISH_SC_EENST_INS5_IJNSA_ILi32EEENSA_ILi2EEEEEENS5_IJSC_SF_EEEEEEEESJ_SK_SJ_SK_NS1E_6fusion15FusionCallbacksIS1I_NS1R_17LinearCombinationISJ_fSJ_fLNS_15FloatRoundStyleE2EEES1J_S1Q_JEEENS4_5SM1004TMEM4LOAD26SM100_TMEM_LOAD_32dp32b32xENS4_13SM90_TMA_LOADENS12_INS13_ILi2ELi4ELi3EEES16_NST_INS5_IJS17_S1L_EEENS5_IJS1L_SC_EEEEEEENS4_39AutoVectorizingCopyWithAssumedAlignmentILi128EEENS4_14SM90_TMA_STOREES26_S28_S28_EEEvvEEEEvNT_6ParamsE) ;  /* 0xffffff4c02547950 */ /* 0x000fea0003c3ffff */
.L_x_208:
[----:B------:R-:W-:-:S00]  /*b2b0*/  BRA `(.L_x_208) ;  /* 0xfffffffc00fc7947 */ /* 0x000fc0000383ffff */
[----:B------:R-:W-:-:S00]  /*b2c0*/  NOP ;  /* 0x0000000000007918 */ /* 0x000fc00000000000 */
        /* <DEDUP_REMOVED lines=11> */
.L_x_209:


//--------------------- .nv.global.init           --------------------------
	.section	.nv.global.init,"aw",@progbits
.nv.global.init:
	.type		$str$27,@object
	.size		$str$27,($str$28 - $str$27)
$str$27:
        /*0000*/ 	.byte	0x28, 0x61, 0x64, 0x64, 0x72, 0x65, 0x73, 0x73, 0x20, 0x26, 0x20, 0x6d, 0x61, 0x73, 0x6b, 0x29
        /*0010*/ 	.byte	0x20, 0x3d, 0x3d, 0x20, 0x30, 0x00
	.type		$str$28,@object
	.size		$str$28,($str$26 - $str$28)
$str$28:
        /*0016*/ 	.byte	0x2f, 0x74, 0x6d, 0x70, 0x2f, 0x63, 0x75, 0x74, 0x6c, 0x61, 0x73, 0x73, 0x5f, 0x73, 0x77, 0x65
        /*0026*/ 	.byte	0x65, 0x70, 0x5f, 0x73, 0x72, 0x63, 0x2f, 0x69, 0x6e, 0x63, 0x6c, 0x75, 0x64, 0x65, 0x2f, 0x63
        /*0036*/ 	.byte	0x75, 0x74, 0x65, 0x2f, 0x70, 0x6f, 0x69, 0x6e, 0x74, 0x65, 0x72, 0x5f, 0x66, 0x6c, 0x61, 0x67
        /*0046*/ 	.byte	0x67, 0x65, 0x64, 0x2e, 0x68, 0x70, 0x70, 0x00
	.type		$str$26,@object
	.size		$str$26,($str$25 - $str$26)
$str$26:
        /*004e*/ 	.byte	0x2f, 0x74, 0x6d, 0x70, 0x2f, 0x63, 0x75, 0x74, 0x6c, 0x61, 0x73, 0x73, 0x5f, 0x73, 0x77, 0x65
        /*005e*/ 	.byte	0x65, 0x70, 0x5f, 0x73, 0x72, 0x63, 0x2f, 0x69, 0x6e, 0x63, 0x6c, 0x75, 0x64, 0x65, 0x2f, 0x63
        /*006e*/ 	.byte	0x75, 0x74, 0x65, 0x2f, 0x61, 0x74, 0x6f, 0x6d, 0x2f, 0x63, 0x6f, 0x70, 0x79, 0x5f, 0x74, 0x72
        /*007e*/ 	.byte	0x61, 0x69, 0x74, 0x73, 0x5f, 0x73, 0x6d, 0x31, 0x30, 0x30, 0x2e, 0x68, 0x70, 0x70, 0x00
	.type		$str$25,@object
	.size		$str$25,(__unnamed_1 - $str$25)
$str$25:
        /*008d*/ 	.byte	0x28, 0x28, 0x75, 0x69, 0x6e, 0x74, 0x33, 0x32, 0x5f, 0x74, 0x28, 0x74, 0x68, 0x72, 0x65, 0x61
        /*009d*/ 	.byte	0x64, 0x49, 0x64, 0x78, 0x2e, 0x78, 0x29, 0x20, 0x2f, 0x20, 0x33, 0x32, 0x29, 0x20, 0x25, 0x20
        /*00ad*/ 	.byte	0x34, 0x29, 0x20, 0x3d, 0x3d, 0x20, 0x28, 0x28, 0x28, 0x74, 0x6d, 0x65, 0x6d, 0x5f, 0x61, 0x64
        /*00bd*/ 	.byte	0x64, 0x72, 0x20, 0x3e, 0x3e, 0x20, 0x31, 0x36, 0x29, 0x20, 0x2f, 0x20, 0x33, 0x32, 0x29, 0x20
        /*00cd*/ 	.byte	0x25, 0x20, 0x34, 0x29, 0x00
	.type		__unnamed_1,@object
	.size		__unnamed_1,(__unnamed_2 - __unnamed_1)
__unnamed_1:
        /*00d2*/ 	.byte	0x61, 0x75, 0x74, 0x6f, 0x20, 0x63, 0x75, 0x74, 0x65, 0x3a, 0x3a, 0x61, 0x73, 0x5f, 0x70, 0x6f
        /* <DEDUP_REMOVED lines=24> */
        /*0262*/ 	.byte	0x43, 0x3c, 0x34, 0x30, 0x39, 0x36, 0x3e, 0x3e, 0x3e, 0x3e, 0x5d, 0x00
	.type		__unnamed_2,@object
	.size		__unnamed_2,(.L_2 - __unnamed_2)
__unnamed_2:
        /* <DEDUP_REMOVED lines=42> */
        /*050e*/ 	.byte	0x3e, 0x3e, 0x5d, 0x00
.L_2:


//--------------------- .nv.shared._ZN7cutlass13device_kernelINS_4gemm6kernel13GemmUniversalIN4cute5tupleIJiiiiEEENS1_10collective13CollectiveMmaINS1_35MainloopSm100TmaUmmaWarpSpecializedILi8ELi2ELi4ENS5_IJNS4_1CILi4EEESB_NSA_ILi1EEEEEEEENS5_IJNSA_ILi128EEENSA_ILi256EEENSA_ILi64EEEEEENS_10bfloat16_tENS5_IJlSC_lEEESJ_SK_NS4_8TiledMMAINS4_8MMA_AtomIJNS4_26SM100_MMA_F16BF16_2x1SM_SSISJ_SJ_fLi128ELi256ELNS4_4UMMA5MajorE0ELSP_0ELNSO_7ScaleInE0ELSQ_0EEEEEENS4_6LayoutINS5_IJSC_SC_SC_EEENS5_IJNSA_ILi0EEESV_SV_EEEEENS5_IJNS4_10UnderscoreESY_SY_EEEEENS4_28SM100_TMA_2SM_LOAD_MULTICASTENS4_14ComposedLayoutINS4_7SwizzleILi3ELi4ELi3EEENS4_18smem_ptr_flag_bitsILi16EEENST_INS5_IJNSA_ILi8EEESH_EEENS5_IJSH_SC_EEEEEEEvNS4_8identityES11_S1B_vS1C_EENS_8epilogue10collective18CollectiveEpilogueINS1E_23Sm100TmaWarpSpecializedILi4ELi2ELi32ELb1ELb0EEEJNS5_IJSH_SG_SH_EEENS5_IJNST_ISH_SC_EENST_INS5_IJNSA_ILi32EEENSA_ILi2EEEEEENS5_IJSC_SF_EEEEEEEESJ_SK_SJ_SK_NS1E_6fusion15FusionCallbacksIS1I_NS1R_17LinearCombinationISJ_fSJ_fLNS_15FloatRoundStyleE2EEES1J_S1Q_JEEENS4_5SM1004TMEM4LOAD26SM100_TMEM_LOAD_32dp32b32xENS4_13SM90_TMA_LOADENS12_INS13_ILi2ELi4ELi3EEES16_NST_INS5_IJS17_S1L_EEENS5_IJS1L_SC_EEEEEEENS4_39AutoVectorizingCopyWithAssumedAlignmentILi128EEENS4_14SM90_TMA_STOREES26_S28_S28_EEEvvEEEEvNT_6ParamsE --------------------------
	.section	.nv.shared._ZN7cutlass13device_kernelINS_4gemm6kernel13GemmUniversalIN4cute5tupleIJiiiiEEENS1_10collective13CollectiveMmaINS1_35MainloopSm100TmaUmmaWarpSpecializedILi8ELi2ELi4ENS5_IJNS4_1CILi4EEESB_NSA_ILi1EEEEEEEENS5_IJNSA_ILi128EEENSA_ILi256EEENSA_ILi64EEEEEENS_10bfloat16_tENS5_IJlSC_lEEESJ_SK_NS4_8TiledMMAINS4_8MMA_AtomIJNS4_26SM100_MMA_F16BF16_2x1SM_SSISJ_SJ_fLi128ELi256ELNS4_4UMMA5MajorE0ELSP_0ELNSO_7ScaleInE0ELSQ_0EEEEEENS4_6LayoutINS5_IJSC_SC_SC_EEENS5_IJNSA_ILi0EEESV_SV_EEEEENS5_IJNS4_10UnderscoreESY_SY_EEEEENS4_28SM100_TMA_2SM_LOAD_MULTICASTENS4_14ComposedLayoutINS4_7SwizzleILi3ELi4ELi3EEENS4_18smem_ptr_flag_bitsILi16EEENST_INS5_IJNSA_ILi8EEESH_EEENS5_IJSH_SC_EEEEEEEvNS4_8identityES11_S1B_vS1C_EENS_8epilogue10collective18CollectiveEpilogueINS1E_23Sm100TmaWarpSpecializedILi4ELi2ELi32ELb1ELb0EEEJNS5_IJSH_SG_SH_EEENS5_IJNST_ISH_SC_EENST_INS5_IJNSA_ILi32EEENSA_ILi2EEEEEENS5_IJSC_SF_EEEEEEEESJ_SK_SJ_SK_NS1E_6fusion15FusionCallbacksIS1I_NS1R_17LinearCombinationISJ_fSJ_fLNS_15FloatRoundStyleE2EEES1J_S1Q_JEEENS4_5SM1004TMEM4LOAD26SM100_TMEM_LOAD_32dp32b32xENS4_13SM90_TMA_LOADENS12_INS13_ILi2ELi4ELi3EEES16_NST_INS5_IJS17_S1L_EEENS5_IJS1L_SC_EEEEEEENS4_39AutoVectorizingCopyWithAssumedAlignmentILi128EEENS4_14SM90_TMA_STOREES26_S28_S28_EEEvvEEEEvNT_6ParamsE,"aw",@nobits
	.sectionflags	@""
	.align	16
	.zero		1024


//--------------------- .nv.shared.reserved.0     --------------------------
	.section	.nv.shared.reserved.0,"aw",@nobits
	.weak		__nv_reservedSMEM_offset_0_alias
	.size		__nv_reservedSMEM_offset_0_alias, 0, 64
	.other		__nv_reservedSMEM_offset_0_alias,@"STO_CUDA_RESERVED_SHARED STV_DEFAULT"
__nv_reservedSMEM_offset_0_alias:
	.zero		0
.nv.shared.reserved.0:
	.zero		64
	.weak		__nv_reservedSMEM_tcgen05_partition
	.type		__nv_reservedSMEM_tcgen05_partition,@object
	.size		__nv_reservedSMEM_tcgen05_partition,(.L_0 - __nv_reservedSMEM_tcgen05_partition)
__nv_reservedSMEM_tcgen05_partition:
	.zero		32
.L_0:


//--------------------- .nv.global                --------------------------
	.section	.nv.global,"aw",@nobits
.nv.global:
	.type		_ZN40_INTERNAL_e2e34f2e_4_k_cu_5d9862fc_266884cute1_E,@object
	.size		_ZN40_INTERNAL_e2e34f2e_4_k_cu_5d9862fc_266884cute1_E,(_ZN40_INTERNAL_e2e34f2e_4_k_cu_5d9862fc_266884cuda3std3__45__cpo6cbeginE - _ZN40_INTERNAL_e2e34f2e_4_k_cu_5d9862fc_266884cute1_E)
_ZN40_INTERNAL_e2e34f2e_4_k_cu_5d9862fc_266884cute1_E:
	.zero		1
	.type		_ZN40_INTERNAL_e2e34f2e_4_k_cu_5d9862fc_266884cuda3std3__45__cpo6cbeginE,@object
	.size		_ZN40_INTERNAL_e2e34f2e_4_k_cu_5d9862fc_266884cuda3std3__45__cpo6cbeginE,(_ZN40_INTERNAL_e2e34f2e_4_k_cu_5d9862fc_266884cuda3std3__48in_placeE - _ZN40_INTERNAL_e2e34f2e_4_k_cu_5d9862fc_266884cuda3std3__45__cpo6cbeginE)
_ZN40_INTERNAL_e2e34f2e_4_k_cu_5d9862fc_266884cuda3std3__45__cpo6cbeginE:
	.zero		1
	.type		_ZN40_INTERNAL_e2e34f2e_4_k_cu_5d9862fc_266884cuda3std3__48in_placeE,@object
	.size		_ZN40_INTERNAL_e2e34f2e_4_k_cu_5d9862fc_266884cuda3std3__48in_placeE,(_ZN40_INTERNAL_e2e34f2e_4_k_cu_5d9862fc_266884cuda3std6ranges3__45__cpo9iter_moveE - _ZN40_INTERNAL_e2e34f2e_4_k_cu_5d9862fc_266884cuda3std3__48in_placeE)
_ZN40_INTERNAL_e2e34f2e_4_k_cu_5d9862fc_266884cuda3std3__48in_placeE:
	.zero		1
	.type		_ZN40_INTERNAL_e2e34f2e_4_k_cu_5d9862fc_266884cuda3std6ranges3__45__cpo9iter_moveE,@object
	.size		_ZN40_INTERNAL_e2e34f2e_4_k_cu_5d9862fc_266884cuda3std6ranges3__45__cpo9iter_moveE,(_ZN40_INTERNAL_e2e34f2e_4_k_cu_5d9862fc_266884cuda3std3__45__cpo5beginE - _ZN40_INTERNAL_e2e34f2e_4_k_cu_5d9862fc_266884cuda3std6ranges3__45__cpo9iter_moveE)
_ZN40_INTERNAL_e2e34f2e_4_k_cu_5d9862fc_266884cuda3std6ranges3__45__cpo9iter_moveE:
	.zero		1
	.type		_ZN40_INTERNAL_e2e34f2e_4_k_cu_5d9862fc_266884cuda3std3__45__cpo5beginE,@object
	.size		_ZN40_INTERNAL_e2e34f2e_4_k_cu_5d9862fc_266884cuda3std3__45__cpo5beginE,(_ZN40_INTERNAL_e2e34f2e_4_k_cu_5d9862fc_266884cuda3std3__442_GLOBAL__N__e2e34f2e_4_k_cu_5d9862fc_266886ignoreE - _ZN40_INTERNAL_e2e34f2e_4_k_cu_5d9862fc_266884cuda3std3__45__cpo5beginE)
_ZN40_INTERNAL_e2e34f2e_4_k_cu_5d9862fc_266884cuda3std3__45__cpo5beginE:
	.zero		1
	.type		_ZN40_INTERNAL_e2e34f2e_4_k_cu_5d9862fc_266884cuda3std3__442_GLOBAL__N__e2e34f2e_4_k_cu_5d9862fc_266886ignoreE,@object
	.size		_ZN40_INTERNAL_e2e34f2e_4_k_cu_5d9862fc_266884cuda3std3__442_GLOBAL__N__e2e34f2e_4_k_cu_5d9862fc_266886ignoreE,(_ZN40_INTERNAL_e2e34f2e_4_k_cu_5d9862fc_266884cute7productE - _ZN40_INTERNAL_e2e34f2e_4_k_cu_5d9862fc_266884cuda3std3__442_GLOBAL__N__e2e34f2e_4_k_cu_5d9862fc_266886ignoreE)
_ZN40_INTERNAL_e2e34f2e_4_k_cu_5d9862fc_266884cuda3std3__442_GLOBAL__N__e2e34f2e_4_k_cu_5d9862fc_266886ignoreE:
	.zero		1
	.type		_ZN40_INTERNAL_e2e34f2e_4_k_cu_5d9862fc_266884cute7productE,@object
	.size		_ZN40_INTERNAL_e2e34f2e_4_k_cu_5d9862fc_266884cute7productE,(_ZN40_INTERNAL_e2e34f2e_4_k_cu_5d9862fc_266884cuda3std3__45__cpo3endE - _ZN40_INTERNAL_e2e34f2e_4_k_cu_5d9862fc_266884cute7productE)
_ZN40_INTERNAL_e2e34f2e_4_k_cu_5d9862fc_266884cute7productE:
	.zero		1
	.type		_ZN40_INTERNAL_e2e34f2e_4_k_cu_5d9862fc_266884cuda3std3__45__cpo3endE,@object
	.size		_ZN40_INTERNAL_e2e34f2e_4_k_cu_5d9862fc_266884cuda3std3__45__cpo3endE,(_ZN40_INTERNAL_e2e34f2e_4_k_cu_5d9862fc_266884cuda3std3__419piecewise_constructE - _ZN40_INTERNAL_e2e34f2e_4_k_cu_5d9862fc_266884cuda3std3__45__cpo3endE)
_ZN40_INTERNAL_e2e34f2e_4_k_cu_5d9862fc_266884cuda3std3__45__cpo3endE:
	.zero		1
	.type		_ZN40_INTERNAL_e2e34f2e_4_k_cu_5d9862fc_266884cuda3std3__419piecewise_constructE,@object
	.size		_ZN40_INTERNAL_e2e34f2e_4_k_cu_5d9862fc_266884cuda3std3__419piecewise_constructE,(_ZN40_INTERNAL_e2e34f2e_4_k_cu_5d9862fc_266884cuda3std3__45__cpo4cendE - _ZN40_INTERNAL_e2e34f2e_4_k_cu_5d9862fc_266884cuda3std3__419piecewise_constructE)
_ZN40_INTERNAL_e2e34f2e_4_k_cu_5d9862fc_266884cuda3std3__419piecewise_constructE:
	.zero		1
	.type		_ZN40_INTERNAL_e2e34f2e_4_k_cu_5d9862fc_266884cuda3std3__45__cpo4cendE,@object
	.size		_ZN40_INTERNAL_e2e34f2e_4_k_cu_5d9862fc_266884cuda3std3__45__cpo4cendE,(_ZN40_INTERNAL_e2e34f2e_4_k_cu_5d9862fc_266884cuda3std6ranges3__45__cpo4swapE - _ZN40_INTERNAL_e2e34f2e_4_k_cu_5d9862fc_266884cuda3std3__45__cpo4cendE)
_ZN40_INTERNAL_e2e34f2e_4_k_cu_5d9862fc_266884cuda3std3__45__cpo4cendE:
	.zero		1
	.type		_ZN40_INTERNAL_e2e34f2e_4_k_cu_5d9862fc_266884cuda3std6ranges3__45__cpo4swapE,@object
	.size		_ZN40_INTERNAL_e2e34f2e_4_k_cu_5d9862fc_266884cuda3std6ranges3__45__cpo4swapE,(.L_10 - _ZN40_INTERNAL_e2e34f2e_4_k_cu_5d9862fc_266884cuda3std6ranges3__45__cpo4swapE)
_ZN40_INTERNAL_e2e34f2e_4_k_cu_5d9862fc_266884cuda3std6ranges3__45__cpo4swapE:
	.zero		1
.L_10:


//--------------------- .nv.constant0._ZN7cutlass13device_kernelINS_4gemm6kernel13GemmUniversalIN4cute5tupleIJiiiiEEENS1_10collective13CollectiveMmaINS1_35MainloopSm100TmaUmmaWarpSpecializedILi8ELi2ELi4ENS5_IJNS4_1CILi4EEESB_NSA_ILi1EEEEEEEENS5_IJNSA_ILi128EEENSA_ILi256EEENSA_ILi64EEEEEENS_10bfloat16_tENS5_IJlSC_lEEESJ_SK_NS4_8TiledMMAINS4_8MMA_AtomIJNS4_26SM100_MMA_F16BF16_2x1SM_SSISJ_SJ_fLi128ELi256ELNS4_4UMMA5MajorE0ELSP_0ELNSO_7ScaleInE0ELSQ_0EEEEEENS4_6LayoutINS5_IJSC_SC_SC_EEENS5_IJNSA_ILi0EEESV_SV_EEEEENS5_IJNS4_10UnderscoreESY_SY_EEEEENS4_28SM100_TMA_2SM_LOAD_MULTICASTENS4_14ComposedLayoutINS4_7SwizzleILi3ELi4ELi3EEENS4_18smem_ptr_flag_bitsILi16EEENST_INS5_IJNSA_ILi8EEESH_EEENS5_IJSH_SC_EEEEEEEvNS4_8identityES11_S1B_vS1C_EENS_8epilogue10collective18CollectiveEpilogueINS1E_23Sm100TmaWarpSpecializedILi4ELi2ELi32ELb1ELb0EEEJNS5_IJSH_SG_SH_EEENS5_IJNST_ISH_SC_EENST_INS5_IJNSA_ILi32EEENSA_ILi2EEEEEENS5_IJSC_SF_EEEEEEEESJ_SK_SJ_SK_NS1E_6fusion15FusionCallbacksIS1I_NS1R_17LinearCombinationISJ_fSJ_fLNS_15FloatRoundStyleE2EEES1J_S1Q_JEEENS4_5SM1004TMEM4LOAD26SM100_TMEM_LOAD_32dp32b32xENS4_13SM90_TMA_LOADENS12_INS13_ILi2ELi4ELi3EEES16_NST_INS5_IJS17_S1L_EEENS5_IJS1L_SC_EEEEEEENS4_39AutoVectorizingCopyWithAssumedAlignmentILi128EEENS4_14SM90_TMA_STOREES26_S28_S28_EEEvvEEEEvNT_6ParamsE --------------------------
	.section	.nv.constant0._ZN7cutlass13device_kernelINS_4gemm6kernel13GemmUniversalIN4cute5tupleIJiiiiEEENS1_10collective13CollectiveMmaINS1_35MainloopSm100TmaUmmaWarpSpecializedILi8ELi2ELi4ENS5_IJNS4_1CILi4EEESB_NSA_ILi1EEEEEEEENS5_IJNSA_ILi128EEENSA_ILi256EEENSA_ILi64EEEEEENS_10bfloat16_tENS5_IJlSC_lEEESJ_SK_NS4_8TiledMMAINS4_8MMA_AtomIJNS4_26SM100_MMA_F16BF16_2x1SM_SSISJ_SJ_fLi128ELi256ELNS4_4UMMA5MajorE0ELSP_0ELNSO_7ScaleInE0ELSQ_0EEEEEENS4_6LayoutINS5_IJSC_SC_SC_EEENS5_IJNSA_ILi0EEESV_SV_EEEEENS5_IJNS4_10UnderscoreESY_SY_EEEEENS4_28SM100_TMA_2SM_LOAD_MULTICASTENS4_14ComposedLayoutINS4_7SwizzleILi3ELi4ELi3EEENS4_18smem_ptr_flag_bitsILi16EEENST_INS5_IJNSA_ILi8EEESH_EEENS5_IJSH_SC_EEEEEEEvNS4_8identityES11_S1B_vS1C_EENS_8epilogue10collective18CollectiveEpilogueINS1E_23Sm100TmaWarpSpecializedILi4ELi2ELi32ELb1ELb0EEEJNS5_IJSH_SG_SH_EEENS5_IJNST_ISH_SC_EENST_INS5_IJNSA_ILi32EEENSA_ILi2EEEEEENS5_IJSC_SF_EEEEEEEESJ_SK_SJ_SK_NS1E_6fusion15FusionCallbacksIS1I_NS1R_17LinearCombinationISJ_fSJ_fLNS_15FloatRoundStyleE2EEES1J_S1Q_JEEENS4_5SM1004TMEM4LOAD26SM100_TMEM_LOAD_32dp32b32xENS4_13SM90_TMA_LOADENS12_INS13_ILi2ELi4ELi3EEES16_NST_INS5_IJS17_S1L_EEENS5_IJS1L_SC_EEEEEEENS4_39AutoVectorizingCopyWithAssumedAlignmentILi128EEENS4_14SM90_TMA_STOREES26_S28_S28_EEEvvEEEEvNT_6ParamsE,"a",@progbits
	.sectionflags	@""
	.align	4
.nv.constant0._ZN7cutlass13device_kernelINS_4gemm6kernel13GemmUniversalIN4cute5tupleIJiiiiEEENS1_10collective13CollectiveMmaINS1_35MainloopSm100TmaUmmaWarpSpecializedILi8ELi2ELi4ENS5_IJNS4_1CILi4EEESB_NSA_ILi1EEEEEEEENS5_IJNSA_ILi128EEENSA_ILi256EEENSA_ILi64EEEEEENS_10bfloat16_tENS5_IJlSC_lEEESJ_SK_NS4_8TiledMMAINS4_8MMA_AtomIJNS4_26SM100_MMA_F16BF16_2x1SM_SSISJ_SJ_fLi128ELi256ELNS4_4UMMA5MajorE0ELSP_0ELNSO_7ScaleInE0ELSQ_0EEEEEENS4_6LayoutINS5_IJSC_SC_SC_EEENS5_IJNSA_ILi0EEESV_SV_EEEEENS5_IJNS4_10UnderscoreESY_SY_EEEEENS4_28SM100_TMA_2SM_LOAD_MULTICASTENS4_14ComposedLayoutINS4_7SwizzleILi3ELi4ELi3EEENS4_18smem_ptr_flag_bitsILi16EEENST_INS5_IJNSA_ILi8EEESH_EEENS5_IJSH_SC_EEEEEEEvNS4_8identityES11_S1B_vS1C_EENS_8epilogue10collective18CollectiveEpilogueINS1E_23Sm100TmaWarpSpecializedILi4ELi2ELi32ELb1ELb0EEEJNS5_IJSH_SG_SH_EEENS5_IJNST_ISH_SC_EENST_INS5_IJNSA_ILi32EEENSA_ILi2EEEEEENS5_IJSC_SF_EEEEEEEESJ_SK_SJ_SK_NS1E_6fusion15FusionCallbacksIS1I_NS1R_17LinearCombinationISJ_fSJ_fLNS_15FloatRoundStyleE2EEES1J_S1Q_JEEENS4_5SM1004TMEM4LOAD26SM100_TMEM_LOAD_32dp32b32xENS4_13SM90_TMA_LOADENS12_INS13_ILi2ELi4ELi3EEES16_NST_INS5_IJS17_S1L_EEENS5_IJS1L_SC_EEEEEEENS4_39AutoVectorizingCopyWithAssumedAlignmentILi128EEENS4_14SM90_TMA_STOREES26_S28_S28_EEEvvEEEEvNT_6ParamsE:
	.zero		2944


//--------------------- SYMBOLS --------------------------

	.type		.nv.reservedSmem.offset0,@object
	.size		.nv.reservedSmem.offset0,0x4
	.type		.nv.reservedSmem.cap,@object
	.size		.nv.reservedSmem.cap,0x4
	.type		__assertfail,@function
